def matmul_kernel(
    a_ptr,
    b_ptr,
    c_ptr,
    M,
    N,
    K,
    stride_am,
    stride_ak,
    stride_bk,
    stride_bn,
    stride_cm,
    stride_cn,
    BLOCK_M: tl.constexpr,
    BLOCK_N: tl.constexpr,
    BLOCK_K: tl.constexpr,
    GROUP_M: tl.constexpr,
):
    pid = tl.program_id(axis=0)
    num_pid_m = tl.cdiv(M, BLOCK_M)
    num_pid_n = tl.cdiv(N, BLOCK_N)
    num_pid_in_group = GROUP_M * num_pid_n
    group_id = pid // num_pid_in_group
    first_pid_m = group_id * GROUP_M
    group_size_m = min(num_pid_m - first_pid_m, GROUP_M)
    pid_m = first_pid_m + ((pid % num_pid_in_group) % group_size_m)
    pid_n = (pid % num_pid_in_group) // group_size_m

    offs_am = (pid_m * BLOCK_M + tl.arange(0, BLOCK_M)) % M
    offs_bn = (pid_n * BLOCK_N + tl.arange(0, BLOCK_N)) % N
    offs_k = tl.arange(0, BLOCK_K)
    a_ptrs = a_ptr + offs_am[:, None] * stride_am + offs_k[None, :] * stride_ak
    b_ptrs = b_ptr + offs_k[:, None] * stride_bk + offs_bn[None, :] * stride_bn

    acc = tl.zeros((BLOCK_M, BLOCK_N), dtype=tl.float32)
    for kk in range(0, tl.cdiv(K, BLOCK_K)):
        a = tl.load(a_ptrs, mask=offs_k[None, :] < K - kk * BLOCK_K, other=0.0)
        b = tl.load(b_ptrs, mask=offs_k[:, None] < K - kk * BLOCK_K, other=0.0)
        acc = tl.dot(a, b, acc)
        a_ptrs += BLOCK_K * stride_ak
        b_ptrs += BLOCK_K * stride_bk

    c = acc.to(c_ptr.dtype.element_ty)
    offs_cm = pid_m * BLOCK_M + tl.arange(0, BLOCK_M)
    offs_cn = pid_n * BLOCK_N + tl.arange(0, BLOCK_N)
    c_ptrs = c_ptr + offs_cm[:, None] * stride_cm + offs_cn[None, :] * stride_cn
    mask = (offs_cm[:, None] < M) & (offs_cn[None, :] < N)
    tl.store(c_ptrs, c, mask=mask)

# config = {"BLOCK_K": 32, "BLOCK_M": 64, "BLOCK_N": 32, "GROUP_M": 8, "arch": "sm_100", "dtype": "fp16", "num_ctas": 1, "num_stages": 2, "num_warps": 2}
# arch = sm_100


// ===== COMPILED SASS (sm_100a) =====

	.target	sm_100a

	.elftype	@"ET_EXEC"


//--------------------- .note.nv.tkinfo           --------------------------
	.section	.note.nv.tkinfo,"",@"SHT_NOTE"
	.sectionflags	@"SHF_NOTE_NV_TKINFO"
	.tkinfo
        /*0018*/ 	.word	0x00000081
        /*0030*/ 	.string	""
        /*0030*/ 	.string	"ptxas-blackwell"
        /*0030*/ 	.string	"Cuda compilation tools, release 12.9, V12.9.86"
        /*0030*/ 	.string	"Build cuda_12.9.r12.9/compiler.36037853_0"
        /*0030*/ 	.string	"-v  -suppress-debug-info  -lineinfo  -arch sm_100a "



//--------------------- .note.nv.cuver            --------------------------
	.section	.note.nv.cuver,"",@"SHT_NOTE"
	.sectionflags	@"SHF_NOTE_NV_CUVER"
        /*0018*/ 	.short	0x0001
        /*001a*/ 	.short	0x0064
        /*001c*/ 	.short	0x0001
        /*001e*/ 	.short	0x0000
        /*0020*/ 	.short	0x0001
        /*0022*/ 	.short	0x0000


//--------------------- .nv.info                  --------------------------
	.section	.nv.info,"",@"SHT_CUDA_INFO"
	.align	4


	//----- nvinfo : EIATTR_REGCOUNT
	.align		4
        /*0000*/ 	.byte	0x04, 0x2f
        /*0002*/ 	.short	(.L_1 - .L_0)
	.align		4
.L_0:
        /*0004*/ 	.word	index@(matmul_kernel)
        /*0008*/ 	.word	0x00000080


	//----- nvinfo : EIATTR_FRAME_SIZE
	.align		4
.L_1:
        /*000c*/ 	.byte	0x04, 0x11
        /*000e*/ 	.short	(.L_3 - .L_2)
	.align		4
.L_2:
        /*0010*/ 	.word	index@(matmul_kernel)
        /*0014*/ 	.word	0x00000000


	//----- nvinfo : EIATTR_MIN_STACK_SIZE
	.align		4
.L_3:
        /*0018*/ 	.byte	0x04, 0x12
        /*001a*/ 	.short	(.L_5 - .L_4)
	.align		4
.L_4:
        /*001c*/ 	.word	index@(matmul_kernel)
        /*0020*/ 	.word	0x00000000
.L_5:


//--------------------- .nv.info.matmul_kernel    --------------------------
	.section	.nv.info.matmul_kernel,"",@"SHT_CUDA_INFO"
	.sectionflags	@""
	.align	4


	//----- nvinfo : EIATTR_CUDA_API_VERSION
	.align		4
        /*0000*/ 	.byte	0x04, 0x37
        /*0002*/ 	.short	(.L_7 - .L_6)
.L_6:
        /*0004*/ 	.word	0x00000081


	//----- nvinfo : EIATTR_KPARAM_INFO
	.align		4
.L_7:
        /*0008*/ 	.byte	0x04, 0x17
        /*000a*/ 	.short	(.L_9 - .L_8)
.L_8:
        /*000c*/ 	.word	0x00000000
        /*0010*/ 	.short	0x000d
        /*0012*/ 	.short	0x0048
        /*0014*/ 	.byte	0x00, 0xf4, 0x21, 0x00


	//----- nvinfo : EIATTR_KPARAM_INFO
	.align		4
.L_9:
        /*0018*/ 	.byte	0x04, 0x17
        /*001a*/ 	.short	(.L_11 - .L_10)
.L_10:
        /*001c*/ 	.word	0x00000000
        /*0020*/ 	.short	0x000c
        /*0022*/ 	.short	0x0040
        /*0024*/ 	.byte	0x00, 0xf4, 0x21, 0x00


	//----- nvinfo : EIATTR_KPARAM_INFO
	.align		4
.L_11:
        /*0028*/ 	.byte	0x04, 0x17
        /*002a*/ 	.short	(.L_13 - .L_12)
.L_12:
        /*002c*/ 	.word	0x00000000
        /*0030*/ 	.short	0x000b
        /*0032*/ 	.short	0x0038
        /*0034*/ 	.byte	0x00, 0xf0, 0x11, 0x00


	//----- nvinfo : EIATTR_KPARAM_INFO
	.align		4
.L_13:
        /*0038*/ 	.byte	0x04, 0x17
        /*003a*/ 	.short	(.L_15 - .L_14)
.L_14:
        /*003c*/ 	.word	0x00000000
        /*0040*/ 	.short	0x000a
        /*0042*/ 	.short	0x0034
        /*0044*/ 	.byte	0x00, 0xf0, 0x11, 0x00


	//----- nvinfo : EIATTR_KPARAM_INFO
	.align		4
.L_15:
        /*0048*/ 	.byte	0x04, 0x17
        /*004a*/ 	.short	(.L_17 - .L_16)
.L_16:
        /*004c*/ 	.word	0x00000000
        /*0050*/ 	.short	0x0009
        /*0052*/ 	.short	0x0030
        /*0054*/ 	.byte	0x00, 0xf0, 0x11, 0x00


	//----- nvinfo : EIATTR_KPARAM_INFO
	.align		4
.L_17:
        /*0058*/ 	.byte	0x04, 0x17
        /*005a*/ 	.short	(.L_19 - .L_18)
.L_18:
        /*005c*/ 	.word	0x00000000
        /*0060*/ 	.short	0x0008
        /*0062*/ 	.short	0x002c
        /*0064*/ 	.byte	0x00, 0xf0, 0x11, 0x00


	//----- nvinfo : EIATTR_KPARAM_INFO
	.align		4
.L_19:
        /*0068*/ 	.byte	0x04, 0x17
        /*006a*/ 	.short	(.L_21 - .L_20)
.L_20:
        /*006c*/ 	.word	0x00000000
        /*0070*/ 	.short	0x0007
        /*0072*/ 	.short	0x0028
        /*0074*/ 	.byte	0x00, 0xf0, 0x11, 0x00


	//----- nvinfo : EIATTR_KPARAM_INFO
	.align		4
.L_21:
        /*0078*/ 	.byte	0x04, 0x17
        /*007a*/ 	.short	(.L_23 - .L_22)
.L_22:
        /*007c*/ 	.word	0x00000000
        /*0080*/ 	.short	0x0006
        /*0082*/ 	.short	0x0024
        /*0084*/ 	.byte	0x00, 0xf0, 0x11, 0x00


	//----- nvinfo : EIATTR_KPARAM_INFO
	.align		4
.L_23:
        /*0088*/ 	.byte	0x04, 0x17
        /*008a*/ 	.short	(.L_25 - .L_24)
.L_24:
        /*008c*/ 	.word	0x00000000
        /*0090*/ 	.short	0x0005
        /*0092*/ 	.short	0x0020
        /*0094*/ 	.byte	0x00, 0xf0, 0x11, 0x00


	//----- nvinfo : EIATTR_KPARAM_INFO
	.align		4
.L_25:
        /*0098*/ 	.byte	0x04, 0x17
        /*009a*/ 	.short	(.L_27 - .L_26)
.L_26:
        /*009c*/ 	.word	0x00000000
        /*00a0*/ 	.short	0x0004
        /*00a2*/ 	.short	0x001c
        /*00a4*/ 	.byte	0x00, 0xf0, 0x11, 0x00


	//----- nvinfo : EIATTR_KPARAM_INFO
	.align		4
.L_27:
        /*00a8*/ 	.byte	0x04, 0x17
        /*00aa*/ 	.short	(.L_29 - .L_28)
.L_28:
        /*00ac*/ 	.word	0x00000000
        /*00b0*/ 	.short	0x0003
        /*00b2*/ 	.short	0x0018
        /*00b4*/ 	.byte	0x00, 0xf0, 0x11, 0x00


	//----- nvinfo : EIATTR_KPARAM_INFO
	.align		4
.L_29:
        /*00b8*/ 	.byte	0x04, 0x17
        /*00ba*/ 	.short	(.L_31 - .L_30)
.L_30:
        /*00bc*/ 	.word	0x00000000
        /*00c0*/ 	.short	0x0002
        /*00c2*/ 	.short	0x0010
        /*00c4*/ 	.byte	0x00, 0xf4, 0x21, 0x00


	//----- nvinfo : EIATTR_KPARAM_INFO
	.align		4
.L_31:
        /*00c8*/ 	.byte	0x04, 0x17
        /*00ca*/ 	.short	(.L_33 - .L_32)
.L_32:
        /*00cc*/ 	.word	0x00000000
        /*00d0*/ 	.short	0x0001
        /*00d2*/ 	.short	0x0008
        /*00d4*/ 	.byte	0x00, 0xf4, 0x21, 0x00


	//----- nvinfo : EIATTR_KPARAM_INFO
	.align		4
.L_33:
        /*00d8*/ 	.byte	0x04, 0x17
        /*00da*/ 	.short	(.L_35 - .L_34)
.L_34:
        /*00dc*/ 	.word	0x00000000
        /*00e0*/ 	.short	0x0000
        /*00e2*/ 	.short	0x0000
        /*00e4*/ 	.byte	0x00, 0xf4, 0x21, 0x00


	//----- nvinfo : EIATTR_SPARSE_MMA_MASK
	.align		4
.L_35:
        /*00e8*/ 	.byte	0x03, 0x50
        /*00ea*/ 	.short	0x0000


	//----- nvinfo : EIATTR_MAXREG_COUNT
	.align		4
        /*00ec*/ 	.byte	0x03, 0x1b
        /*00ee*/ 	.short	0x00ff


	//----- nvinfo : EIATTR_NUM_BARRIERS
	.align		4
        /*00f0*/ 	.byte	0x02, 0x4c
        /*00f2*/ 	.byte	0x01
	.zero		1


	//----- nvinfo : EIATTR_VRC_CTA_INIT_COUNT
	.align		4
        /*00f4*/ 	.byte	0x02, 0x4a
	.zero		1
	.zero		1


	//----- nvinfo : EIATTR_EXIT_INSTR_OFFSETS
	.align		4
        /*00f8*/ 	.byte	0x04, 0x1c
        /*00fa*/ 	.short	(.L_37 - .L_36)


	//   ....[0]....
.L_36:
        /*00fc*/ 	.word	0x00004140


	//   ....[1]....
        /*0100*/ 	.word	0x00004170


	//----- nvinfo : EIATTR_REQNTID
	.align		4
.L_37:
        /*0104*/ 	.byte	0x04, 0x10
        /*0106*/ 	.short	(.L_39 - .L_38)
.L_38:
        /*0108*/ 	.word	0x00000040
        /*010c*/ 	.word	0x00000001
        /*0110*/ 	.word	0x00000001


	//----- nvinfo : EIATTR_CBANK_PARAM_SIZE
	.align		4
.L_39:
        /*0114*/ 	.byte	0x03, 0x19
        /*0116*/ 	.short	0x0050


	//----- nvinfo : EIATTR_PARAM_CBANK
	.align		4
        /*0118*/ 	.byte	0x04, 0x0a
        /*011a*/ 	.short	(.L_41 - .L_40)
	.align		4
.L_40:
        /*011c*/ 	.word	index@(.nv.constant0.matmul_kernel)
        /*0120*/ 	.short	0x0380
        /*0122*/ 	.short	0x0050


	//----- nvinfo : EIATTR_SW_WAR
	.align		4
.L_41:
        /*0124*/ 	.byte	0x04, 0x36
        /*0126*/ 	.short	(.L_43 - .L_42)
.L_42:
        /*0128*/ 	.word	0x00000008
.L_43:


//--------------------- .nv.compat                --------------------------
	.section	.nv.compat,"",@"SHT_CUDA_COMPAT_INFO"
	.align	4
        /*0000*/ 	.byte	0x02, 0x02, 0x01, 0x00, 0x02, 0x05, 0x05, 0x00, 0x02, 0x03, 0x00, 0x00, 0x02, 0x06, 0x01, 0x00


//--------------------- .nv.callgraph             --------------------------
	.section	.nv.callgraph,"",@"SHT_CUDA_CALLGRAPH"
	.align	4
	.sectionentsize	8
	.align		4
        /*0000*/ 	.word	0x00000000
	.align		4
        /*0004*/ 	.word	0xffffffff
	.align		4
        /*0008*/ 	.word	0x00000000
	.align		4
        /*000c*/ 	.word	0xfffffffe
	.align		4
        /*0010*/ 	.word	0x00000000
	.align		4
        /*0014*/ 	.word	0xfffffffd
	.align		4
        /*0018*/ 	.word	0x00000000
	.align		4
        /*001c*/ 	.word	0xfffffffc


//--------------------- .text.matmul_kernel       --------------------------
	.section	.text.matmul_kernel,"ax",@progbits
	.align	128
        .global         matmul_kernel
        .type           matmul_kernel,@function
        .size           matmul_kernel,(.L_x_3 - matmul_kernel)
        .other          matmul_kernel,@"STO_CUDA_ENTRY STV_DEFAULT"
matmul_kernel:
.text.matmul_kernel:
[----:B------:R-:W0:Y:S08]  /*0000*/  LDC R1, c[0x0][0x37c] ;  /* 0x0000df00ff017b82 */ /* 0x000e300000000800 */
[----:B------:R-:W1:Y:S01]  /*0010*/  LDC.64 R20, c[0x0][0x398] ;  /* 0x0000e600ff147b82 */ /* 0x000e620000000a00 */
[----:B------:R-:W2:Y:S01]  /*0020*/  S2R R5, SR_CTAID.X ;  /* 0x0000000000057919 */ /* 0x000ea20000002500 */
[----:B------:R-:W3:Y:S01]  /*0030*/  LDCU UR4, c[0x0][0x3a0] ;  /* 0x00007400ff0477ac */ /* 0x000ee20008000800 */
[----:B------:R-:W-:-:S02]  /*0040*/  CS2R R56, SRZ ;  /* 0x0000000000387805 */ /* 0x000fc4000001ff00 */
[----:B------:R-:W-:Y:S02]  /*0050*/  CS2R R58, SRZ ;  /* 0x00000000003a7805 */ /* 0x000fe4000001ff00 */
[----:B------:R-:W-:Y:S02]  /*0060*/  CS2R R52, SRZ ;  /* 0x0000000000347805 */ /* 0x000fe4000001ff00 */
[----:B------:R-:W-:Y:S02]  /*0070*/  CS2R R54, SRZ ;  /* 0x0000000000367805 */ /* 0x000fe4000001ff00 */
[----:B------:R-:W-:Y:S01]  /*0080*/  CS2R R48, SRZ ;  /* 0x0000000000307805 */ /* 0x000fe2000001ff00 */
[----:B------:R-:W4:Y:S01]  /*0090*/  S2UR UR6, SR_CgaCtaId ;  /* 0x00000000000679c3 */ /* 0x000f220000008800 */
[----:B------:R-:W-:Y:S02]  /*00a0*/  CS2R R50, SRZ ;  /* 0x0000000000327805 */ /* 0x000fe4000001ff00 */
[----:B------:R-:W-:-:S02]  /*00b0*/  CS2R R16, SRZ ;  /* 0x0000000000107805 */ /* 0x000fc4000001ff00 */
[----:B------:R-:W-:Y:S01]  /*00c0*/  CS2R R18, SRZ ;  /* 0x0000000000127805 */ /* 0x000fe2000001ff00 */
[----:B------:R-:W-:Y:S01]  /*00d0*/  UMOV UR5, 0x400 ;  /* 0x0000040000057882 */ /* 0x000fe20000000000 */
[----:B------:R-:W0:Y:S01]  /*00e0*/  LDCU.64 UR8, c[0x0][0x358] ;  /* 0x00006b00ff0877ac */ /* 0x000e220008000a00 */
[----:B---3--:R-:W-:Y:S01]  /*00f0*/  UIADD3 UR4, UPT, UPT, UR4, 0x1f, URZ ;  /* 0x0000001f04047890 */ /* 0x008fe2000fffe0ff */
[----:B-1----:R-:W-:-:S03]  /*0100*/  VIADD R0, R21, 0x1f ;  /* 0x0000001f15007836 */ /* 0x002fc60000000000 */
[----:B------:R-:W-:Y:S02]  /*0110*/  UISETP.GE.AND UP0, UPT, UR4, 0x20, UPT ;  /* 0x000000200400788c */ /* 0x000fe4000bf06270 */
[----:B------:R-:W-:Y:S01]  /*0120*/  SHF.R.S32.HI R3, RZ, 0x1f, R0 ;  /* 0x0000001fff037819 */ /* 0x000fe20000011400 */
[----:B----4-:R-:W-:-:S03]  /*0130*/  ULEA UR5, UR6, UR5, 0x18 ;  /* 0x0000000506057291 */ /* 0x010fc6000f8ec0ff */
[----:B------:R-:W-:Y:S02]  /*0140*/  LEA.HI R3, R3, R0, RZ, 0x5 ;  /* 0x0000000003037211 */ /* 0x000fe400078f28ff */
[----:B--2---:R-:W-:Y:S02]  /*0150*/  IABS R8, R5 ;  /* 0x0000000500087213 */ /* 0x004fe40000000000 */
[----:B------:R-:W-:-:S05]  /*0160*/  SHF.R.S32.HI R3, RZ, 0x5, R3 ;  /* 0x00000005ff037819 */ /* 0x000fca0000011403 */
[----:B------:R-:W-:-:S05]  /*0170*/  IMAD.SHL.U32 R4, R3, 0x8, RZ ;  /* 0x0000000803047824 */ /* 0x000fca00078e00ff */
[-C--:B------:R-:W-:Y:S02]  /*0180*/  IABS R7, R4.reuse ;  /* 0x0000000400077213 */ /* 0x080fe40000000000 */
[----:B------:R-:W-:Y:S02]  /*0190*/  IABS R10, R4 ;  /* 0x00000004000a7213 */ /* 0x000fe40000000000 */
[----:B------:R-:W1:Y:S08]  /*01a0*/  I2F.RP R0, R7 ;  /* 0x0000000700007306 */ /* 0x000e700000209400 */
[----:B-1----:R-:W1:Y:S02]  /*01b0*/  MUFU.RCP R0, R0 ;  /* 0x0000000000007308 */ /* 0x002e640000001000 */
[----:B-1----:R-:W-:-:S02]  /*01c0*/  VIADD R2, R0, 0xffffffe ;  /* 0x0ffffffe00027836 */ /* 0x002fc40000000000 */
[----:B------:R-:W-:-:S04]  /*01d0*/  IMAD.MOV R0, RZ, RZ, -R10 ;  /* 0x000000ffff007224 */ /* 0x000fc800078e0a0a */
[----:B------:R1:W2:Y:S02]  /*01e0*/  F2I.FTZ.U32.TRUNC.NTZ R3, R2 ;  /* 0x0000000200037305 */ /* 0x0002a4000021f000 */
[----:B-1----:R-:W-:Y:S02]  /*01f0*/  IMAD.MOV.U32 R2, RZ, RZ, RZ ;  /* 0x000000ffff027224 */ /* 0x002fe400078e00ff */
[----:B--2---:R-:W-:-:S04]  /*0200*/  IMAD.MOV R6, RZ, RZ, -R3 ;  /* 0x000000ffff067224 */ /* 0x004fc800078e0a03 */
[----:B------:R-:W-:Y:S02]  /*0210*/  IMAD R9, R6, R7, RZ ;  /* 0x0000000706097224 */ /* 0x000fe400078e02ff */
[----:B------:R-:W-:Y:S02]  /*0220*/  IMAD.MOV.U32 R6, RZ, RZ, R8 ;  /* 0x000000ffff067224 */ /* 0x000fe400078e0008 */
[----:B------:R-:W-:-:S06]  /*0230*/  IMAD.HI.U32 R3, R3, R9, R2 ;  /* 0x0000000903037227 */ /* 0x000fcc00078e0002 */
[----:B------:R-:W-:-:S04]  /*0240*/  IMAD.HI.U32 R3, R3, R6, RZ ;  /* 0x0000000603037227 */ /* 0x000fc800078e00ff */
[----:B------:R-:W-:-:S05]  /*0250*/  IMAD R0, R3, R0, R6 ;  /* 0x0000000003007224 */ /* 0x000fca00078e0206 */
[----:B------:R-:W-:-:S13]  /*0260*/  ISETP.GT.U32.AND P1, PT, R7, R0, PT ;  /* 0x000000000700720c */ /* 0x000fda0003f24070 */
[----:B------:R-:W-:Y:S02]  /*0270*/  @!P1 IMAD.IADD R0, R0, 0x1, -R7 ;  /* 0x0000000100009824 */ /* 0x000fe400078e0a07 */
[----:B------:R-:W-:Y:S01]  /*0280*/  @!P1 VIADD R3, R3, 0x1 ;  /* 0x0000000103039836 */ /* 0x000fe20000000000 */
[----:B------:R-:W-:Y:S02]  /*0290*/  ISETP.NE.AND P1, PT, R4, RZ, PT ;  /* 0x000000ff0400720c */ /* 0x000fe40003f25270 */
[----:B------:R-:W-:Y:S02]  /*02a0*/  ISETP.GE.U32.AND P0, PT, R0, R7, PT ;  /* 0x000000070000720c */ /* 0x000fe40003f06070 */
[----:B------:R-:W-:-:S04]  /*02b0*/  LOP3.LUT R0, R5, R4, RZ, 0x3c, !PT ;  /* 0x0000000405007212 */ /* 0x000fc800078e3cff */
[----:B------:R-:W-:Y:S01]  /*02c0*/  ISETP.GE.AND P2, PT, R0, RZ, PT ;  /* 0x000000ff0000720c */ /* 0x000fe20003f46270 */
[----:B------:R-:W-:-:S06]  /*02d0*/  VIADD R0, R20, 0x3f ;  /* 0x0000003f14007836 */ /* 0x000fcc0000000000 */
[----:B------:R-:W-:-:S04]  /*02e0*/  @P0 VIADD R3, R3, 0x1 ;  /* 0x0000000103030836 */ /* 0x000fc80000000000 */
[----:B------:R-:W-:Y:S01]  /*02f0*/  IMAD.MOV.U32 R2, RZ, RZ, R3 ;  /* 0x000000ffff027224 */ /* 0x000fe200078e0003 */
[----:B------:R-:W-:-:S03]  /*0300*/  SHF.R.S32.HI R3, RZ, 0x1f, R0 ;  /* 0x0000001fff037819 */ /* 0x000fc60000011400 */
[----:B------:R-:W-:Y:S01]  /*0310*/  @!P2 IMAD.MOV R2, RZ, RZ, -R2 ;  /* 0x000000ffff02a224 */ /* 0x000fe200078e0a02 */
[----:B------:R-:W-:Y:S02]  /*0320*/  @!P1 LOP3.LUT R2, RZ, R4, RZ, 0x33, !PT ;  /* 0x00000004ff029212 */ /* 0x000fe400078e33ff */
[----:B------:R-:W-:-:S03]  /*0330*/  LEA.HI R3, R3, R0, RZ, 0x6 ;  /* 0x0000000003037211 */ /* 0x000fc600078f30ff */
[----:B------:R-:W-:Y:S02]  /*0340*/  IMAD.SHL.U32 R6, R2, 0x8, RZ ;  /* 0x0000000802067824 */ /* 0x000fe400078e00ff */
[----:B------:R-:W-:-:S03]  /*0350*/  IMAD.MOV R2, RZ, RZ, -R2 ;  /* 0x000000ffff027224 */ /* 0x000fc600078e0a02 */
[----:B------:R-:W-:Y:S01]  /*0360*/  LEA.HI.SX32 R3, R3, -R6, 0x1a ;  /* 0x8000000603037211 */ /* 0x000fe200078fd2ff */
[----:B------:R-:W-:-:S03]  /*0370*/  IMAD R4, R4, R2, R5 ;  /* 0x0000000204047224 */ /* 0x000fc600078e0205 */
[----:B------:R-:W-:Y:S02]  /*0380*/  VIMNMX R11, PT, PT, R3, 0x8, PT ;  /* 0x00000008030b7848 */ /* 0x000fe40003fe0100 */
[----:B------:R-:W-:Y:S02]  /*0390*/  IABS R9, R4 ;  /* 0x0000000400097213 */ /* 0x000fe40000000000 */
[----:B------:R-:W-:-:S04]  /*03a0*/  IABS R7, R11 ;  /* 0x0000000b00077213 */ /* 0x000fc80000000000 */
[----:B------:R-:W1:Y:S08]  /*03b0*/  I2F.RP R0, R7 ;  /* 0x0000000700007306 */ /* 0x000e700000209400 */
[----:B-1----:R-:W1:Y:S02]  /*03c0*/  MUFU.RCP R0, R0 ;  /* 0x0000000000007308 */ /* 0x002e640000001000 */
[----:B-1----:R-:W-:-:S06]  /*03d0*/  VIADD R3, R0, 0xffffffe ;  /* 0x0ffffffe00037836 */ /* 0x002fcc0000000000 */
[----:B------:R-:W1:Y:S02]  /*03e0*/  F2I.FTZ.U32.TRUNC.NTZ R3, R3 ;  /* 0x0000000300037305 */ /* 0x000e64000021f000 */
[----:B-1----:R-:W-:-:S04]  /*03f0*/  IMAD.MOV R8, RZ, RZ, -R3 ;  /* 0x000000ffff087224 */ /* 0x002fc800078e0a03 */
[----:B------:R-:W-:Y:S01]  /*0400*/  IMAD.MOV.U32 R2, RZ, RZ, R8 ;  /* 0x000000ffff027224 */ /* 0x000fe200078e0008 */
[----:B------:R-:W-:-:S03]  /*0410*/  IABS R8, R11 ;  /* 0x0000000b00087213 */ /* 0x000fc60000000000 */
[----:B------:R-:W-:Y:S02]  /*0420*/  IMAD R5, R2, R7, RZ ;  /* 0x0000000702057224 */ /* 0x000fe400078e02ff */
[----:B------:R-:W-:Y:S02]  /*0430*/  IMAD.MOV.U32 R2, RZ, RZ, RZ ;  /* 0x000000ffff027224 */ /* 0x000fe400078e00ff */
[----:B------:R-:W-:Y:S02]  /*0440*/  IMAD.MOV R0, RZ, RZ, -R8 ;  /* 0x000000ffff007224 */ /* 0x000fe400078e0a08 */
        /* <DEDUP_REMOVED lines=9> */
[----:B------:R-:W-:Y:S02]  /*04e0*/  ISETP.GE.AND P2, PT, R0, RZ, PT ;  /* 0x000000ff0000720c */ /* 0x000fe40003f46270 */
[----:B------:R-:W1:Y:S05]  /*04f0*/  S2R R0, SR_TID.X ;  /* 0x0000000000007919 */ /* 0x000e6a0000002100 */
[----:B------:R-:W-:-:S04]  /*0500*/  @P0 VIADD R2, R2, 0x1 ;  /* 0x0000000102020836 */ /* 0x000fc80000000000 */
[----:B------:R-:W-:-:S04]  /*0510*/  IMAD.MOV.U32 R3, RZ, RZ, R2 ;  /* 0x000000ffff037224 */ /* 0x000fc800078e0002 */
[----:B------:R-:W-:Y:S01]  /*0520*/  @!P2 IMAD.MOV R3, RZ, RZ, -R3 ;  /* 0x000000ffff03a224 */ /* 0x000fe200078e0a03 */
[----:B------:R-:W-:-:S05]  /*0530*/  @!P1 LOP3.LUT R3, RZ, R11, RZ, 0x33, !PT ;  /* 0x0000000bff039212 */ /* 0x000fca00078e33ff */
[----:B------:R-:W-:Y:S02]  /*0540*/  IMAD.MOV R2, RZ, RZ, -R3 ;  /* 0x000000ffff027224 */ /* 0x000fe400078e0a03 */
[----:B------:R-:W-:Y:S02]  /*0550*/  IMAD.SHL.U32 R3, R3, 0x20, RZ ;  /* 0x0000002003037824 */ /* 0x000fe400078e00ff */
[----:B------:R-:W-:-:S04]  /*0560*/  IMAD R2, R11, R2, R4 ;  /* 0x000000020b027224 */ /* 0x000fc800078e0204 */
[----:B------:R-:W-:Y:S01]  /*0570*/  IMAD.IADD R5, R6, 0x1, R2 ;  /* 0x0000000106057824 */ /* 0x000fe200078e0202 */
[C---:B-1----:R-:W-:Y:S02]  /*0580*/  LOP3.LUT R2, R0.reuse, 0x3f, RZ, 0xc0, !PT ;  /* 0x0000003f00027812 */ /* 0x042fe400078ec0ff */
[----:B------:R-:W-:-:S03]  /*0590*/  LOP3.LUT R6, R0, 0x20, RZ, 0xc0, !PT ;  /* 0x0000002000067812 */ /* 0x000fc600078ec0ff */
[----:B------:R-:W-:Y:S01]  /*05a0*/  IMAD R4, R5, 0x40, R2 ;  /* 0x0000004005047824 */ /* 0x000fe200078e0202 */
[----:B0-----:R-:W-:Y:S06]  /*05b0*/  BRA.U !UP0, `(.L_x_0) ;  /* 0x0000002d082c7547 */ /* 0x001fec000b800000 */
[----:B------:R-:W-:Y:S01]  /*05c0*/  IABS R16, R20 ;  /* 0x0000001400107213 */ /* 0x000fe20000000000 */
[----:B------:R-:W0:Y:S01]  /*05d0*/  LDC.64 R106, c[0x0][0x388] ;  /* 0x0000e200ff6a7b82 */ /* 0x000e220000000a00 */
[----:B------:R-:W-:Y:S01]  /*05e0*/  IABS R7, R21 ;  /* 0x0000001500077213 */ /* 0x000fe20000000000 */
[----:B------:R-:W1:Y:S01]  /*05f0*/  LDCU UR10, c[0x0][0x3a4] ;  /* 0x00007480ff0a77ac */ /* 0x000e620008000800 */
[----:B------:R-:W2:Y:S01]  /*0600*/  I2F.RP R12, R16 ;  /* 0x00000010000c7306 */ /* 0x000ea20000209400 */
[----:B------:R-:W-:Y:S02]  /*0610*/  LEA.HI R27, R6, R3, RZ, 0x1b ;  /* 0x00000003061b7211 */ /* 0x000fe400078fd8ff */
[----:B------:R-:W-:Y:S02]  /*0620*/  CS2R R72, SRZ ;  /* 0x0000000000487805 */ /* 0x000fe4000001ff00 */
[----:B------:R-:W-:Y:S01]  /*0630*/  ISETP.GE.AND P1, PT, R4, RZ, PT ;  /* 0x000000ff0400720c */ /* 0x000fe20003f26270 */
[----:B------:R-:W3:Y:S01]  /*0640*/  LDCU UR40, c[0x0][0x3a0] ;  /* 0x00007400ff2877ac */ /* 0x000ee20008000800 */
[----:B------:R-:W-:Y:S01]  /*0650*/  IABS R25, R27 ;  /* 0x0000001b00197213 */ /* 0x000fe20000000000 */
[C---:B------:R-:W-:Y:S01]  /*0660*/  VIADD R15, R27.reuse, 0x1c ;  /* 0x0000001c1b0f7836 */ /* 0x040fe20000000000 */
[----:B------:R-:W4:Y:S01]  /*0670*/  LDC.64 R100, c[0x0][0x380] ;  /* 0x0000e000ff647b82 */ /* 0x000f220000000a00 */
[----:B------:R-:W5:Y:S01]  /*0680*/  I2F.RP R5, R7 ;  /* 0x0000000700057306 */ /* 0x000f620000209400 */
[----:B------:R-:W-:Y:S01]  /*0690*/  VIADD R17, R27, 0x1a ;  /* 0x0000001a1b117836 */ /* 0x000fe20000000000 */
[----:B------:R-:W0:Y:S01]  /*06a0*/  LDCU UR7, c[0x0][0x3a8] ;  /* 0x00007500ff0777ac */ /* 0x000e220008000800 */
[----:B------:R-:W-:Y:S01]  /*06b0*/  ISETP.GE.AND P4, PT, R15, RZ, PT ;  /* 0x000000ff0f00720c */ /* 0x000fe20003f86270 */
[C---:B------:R-:W-:Y:S01]  /*06c0*/  VIADD R29, R27.reuse, 0x14 ;  /* 0x000000141b1d7836 */ /* 0x040fe20000000000 */
[----:B------:R-:W-:Y:S01]  /*06d0*/  LOP3.LUT R91, R0, 0x1f, RZ, 0xc0, !PT ;  /* 0x0000001f005b7812 */ /* 0x000fe200078ec0ff */
[----:B------:R-:W-:Y:S01]  /*06e0*/  VIADD R31, R27, 0x12 ;  /* 0x000000121b1f7836 */ /* 0x000fe20000000000 */
[----:B------:R-:W-:Y:S01]  /*06f0*/  IABS R14, R17 ;  /* 0x00000011000e7213 */ /* 0x000fe20000000000 */
[----:B--2---:R-:W2:Y:S01]  /*0700*/  MUFU.RCP R12, R12 ;  /* 0x0000000c000c7308 */ /* 0x004ea20000001000 */
[----:B------:R-:W-:Y:S01]  /*0710*/  ISETP.GE.AND P5, PT, R17, RZ, PT ;  /* 0x000000ff1100720c */ /* 0x000fe20003fa6270 */
[C---:B------:R-:W-:Y:S01]  /*0720*/  VIADD R17, R27.reuse, 0x16 ;  /* 0x000000161b117836 */ /* 0x040fe20000000000 */
[----:B------:R-:W-:Y:S01]  /*0730*/  IABS R22, R31 ;  /* 0x0000001f00167213 */ /* 0x000fe20000000000 */
[C---:B------:R-:W-:Y:S01]  /*0740*/  VIADD R33, R27.reuse, 0x10 ;  /* 0x000000101b217836 */ /* 0x040fe20000000000 */
[----:B------:R-:W0:Y:S01]  /*0750*/  LDC R92, c[0x0][0x3ac] ;  /* 0x0000eb00ff5c7b82 */ /* 0x000e220000000800 */
[C---:B------:R-:W-:Y:S01]  /*0760*/  VIADD R35, R27.reuse, 0xe ;  /* 0x0000000e1b237836 */ /* 0x040fe20000000000 */
[----:B------:R-:W-:Y:S01]  /*0770*/  IABS R18, R17 ;  /* 0x0000001100127213 */ /* 0x000fe20000000000 */
[----:B-----5:R-:W5:Y:S01]  /*0780*/  MUFU.RCP R5, R5 ;  /* 0x0000000500057308 */ /* 0x020f620000001000 */
[----:B------:R-:W-:Y:S01]  /*0790*/  IABS R24, R33 ;  /* 0x0000002100187213 */ /* 0x000fe20000000000 */
[C---:B------:R-:W-:Y:S01]  /*07a0*/  VIADD R37, R27.reuse, 0xc ;  /* 0x0000000c1b257836 */ /* 0x040fe20000000000 */
[----:B------:R-:W-:Y:S01]  /*07b0*/  IABS R26, R35 ;  /* 0x00000023001a7213 */ /* 0x000fe20000000000 */
[C---:B------:R-:W-:Y:S01]  /*07c0*/  VIADD R39, R27.reuse, 0xa ;  /* 0x0000000a1b277836 */ /* 0x040fe20000000000 */
[----:B------:R-:W-:Y:S01]  /*07d0*/  USHF.R.S32.HI UR6, URZ, 0x1f, UR4 ;  /* 0x0000001fff067899 */ /* 0x000fe20008011404 */
[C---:B------:R-:W-:Y:S01]  /*07e0*/  VIADD R41, R27.reuse, 0x8 ;  /* 0x000000081b297836 */ /* 0x040fe20000000000 */
[----:B------:R-:W-:Y:S01]  /*07f0*/  IABS R28, R37 ;  /* 0x00000025001c7213 */ /* 0x000fe20000000000 */
[C---:B------:R-:W-:Y:S01]  /*0800*/  VIADD R42, R27.reuse, 0x6 ;  /* 0x000000061b2a7836 */ /* 0x040fe20000000000 */
[----:B------:R-:W-:Y:S01]  /*0810*/  IABS R30, R39 ;  /* 0x00000027001e7213 */ /* 0x000fe20000000000 */
[----:B--2---:R-:W-:Y:S01]  /*0820*/  VIADD R10, R12, 0xffffffe ;  /* 0x0ffffffe0c0a7836 */ /* 0x004fe20000000000 */
[----:B------:R-:W-:Y:S01]  /*0830*/  IABS R12, R4 ;  /* 0x00000004000c7213 */ /* 0x000fe20000000000 */
[C---:B------:R-:W-:Y:S01]  /*0840*/  VIADD R43, R27.reuse, 0x4 ;  /* 0x000000041b2b7836 */ /* 0x040fe20000000000 */
[----:B------:R-:W-:Y:S01]  /*0850*/  ULEA.HI UR6, UR6, UR4, URZ, 0x5 ;  /* 0x0000000406067291 */ /* 0x000fe2000f8f28ff */
[----:B------:R2:W0:Y:S01]  /*0860*/  F2I.FTZ.U32.TRUNC.NTZ R11, R10 ;  /* 0x0000000a000b7305 */ /* 0x000422000021f000 */
[----:B------:R-:W-:Y:S01]  /*0870*/  VIADD R44, R27, 0x2 ;  /* 0x000000021b2c7836 */ /* 0x000fe20000000000 */
[----:B------:R-:W-:Y:S01]  /*0880*/  CS2R R74, SRZ ;  /* 0x00000000004a7805 */ /* 0x000fe2000001ff00 */
[----:B-----5:R-:W-:Y:S01]  /*0890*/  VIADD R8, R5, 0xffffffe ;  /* 0x0ffffffe05087836 */ /* 0x020fe20000000000 */
[----:B------:R-:W-:-:S02]  /*08a0*/  IABS R19, R43 ;  /* 0x0000002b00137213 */ /* 0x000fc40000000000 */
[----:B------:R-:W-:Y:S02]  /*08b0*/  CS2R R68, SRZ ;  /* 0x0000000000447805 */ /* 0x000fe4000001ff00 */
[----:B------:R-:W-:Y:S01]  /*08c0*/  IABS R23, R44 ;  /* 0x0000002c00177213 */ /* 0x000fe20000000000 */
[----:B0-----:R-:W-:Y:S01]  /*08d0*/  IMAD R91, R91, R92, RZ ;  /* 0x0000005c5b5b7224 */ /* 0x001fe200078e02ff */
[----:B------:R0:W5:Y:S01]  /*08e0*/  F2I.FTZ.U32.TRUNC.NTZ R9, R8 ;  /* 0x0000000800097305 */ /* 0x000162000021f000 */
[----:B--2---:R-:W-:Y:S01]  /*08f0*/  IMAD.MOV.U32 R10, RZ, RZ, RZ ;  /* 0x000000ffff0a7224 */ /* 0x004fe200078e00ff */
[----:B------:R-:W-:Y:S02]  /*0900*/  CS2R R70, SRZ ;  /* 0x0000000000467805 */ /* 0x000fe4000001ff00 */
[----:B------:R-:W-:Y:S02]  /*0910*/  CS2R R64, SRZ ;  /* 0x0000000000407805 */ /* 0x000fe4000001ff00 */
[----:B------:R-:W-:-:S02]  /*0920*/  CS2R R66, SRZ ;  /* 0x0000000000427805 */ /* 0x000fc4000001ff00 */
[----:B------:R-:W-:Y:S02]  /*0930*/  CS2R R60, SRZ ;  /* 0x00000000003c7805 */ /* 0x000fe4000001ff00 */
[----:B------:R-:W-:Y:S01]  /*0940*/  CS2R R62, SRZ ;  /* 0x00000000003e7805 */ /* 0x000fe2000001ff00 */
[----:B------:R-:W-:Y:S01]  /*0950*/  IMAD.MOV R13, RZ, RZ, -R11 ;  /* 0x000000ffff0d7224 */ /* 0x000fe200078e0a0b */
[----:B------:R-:W-:Y:S01]  /*0960*/  CS2R R56, SRZ ;  /* 0x0000000000387805 */ /* 0x000fe2000001ff00 */
[----:B0-----:R-:W-:Y:S01]  /*0970*/  IMAD.MOV.U32 R8, RZ, RZ, RZ ;  /* 0x000000ffff087224 */ /* 0x001fe200078e00ff */
[----:B------:R-:W-:Y:S01]  /*0980*/  CS2R R58, SRZ ;  /* 0x00000000003a7805 */ /* 0x000fe2000001ff00 */
[----:B------:R-:W-:Y:S01]  /*0990*/  IMAD R13, R13, R16, RZ ;  /* 0x000000100d0d7224 */ /* 0x000fe200078e02ff */
[----:B------:R-:W-:Y:S02]  /*09a0*/  CS2R R52, SRZ ;  /* 0x0000000000347805 */ /* 0x000fe4000001ff00 */
[----:B------:R-:W-:-:S02]  /*09b0*/  CS2R R54, SRZ ;  /* 0x0000000000367805 */ /* 0x000fc4000001ff00 */
[----:B------:R-:W-:Y:S01]  /*09c0*/  CS2R R48, SRZ ;  /* 0x0000000000307805 */ /* 0x000fe2000001ff00 */
[----:B------:R-:W-:Y:S01]  /*09d0*/  IMAD.HI.U32 R11, R11, R13, R10 ;  /* 0x0000000d0b0b7227 */ /* 0x000fe200078e000a */
[----:B------:R-:W-:Y:S01]  /*09e0*/  CS2R R50, SRZ ;  /* 0x0000000000327805 */ /* 0x000fe2000001ff00 */
[----:B------:R-:W-:Y:S02]  /*09f0*/  USHF.L.U32 UR39, UR7, 0x5, URZ ;  /* 0x0000000507277899 */ /* 0x000fe400080006ff */
[----:B-----5:R-:W-:Y:S01]  /*0a00*/  IMAD.MOV R5, RZ, RZ, -R9 ;  /* 0x000000ffff057224 */ /* 0x020fe200078e0a09 */
[----:B------:R-:W-:Y:S01]  /*0a10*/  UIMAD UR11, UR7, 0x1e, URZ ;  /* 0x0000001e070b78a4 */ /* 0x000fe2000f8e02ff */
[----:B------:R-:W-:Y:S01]  /*0a20*/  IMAD.HI.U32 R11, R11, R12, RZ ;  /* 0x0000000c0b0b7227 */ /* 0x000fe200078e00ff */
[----:B------:R-:W-:Y:S02]  /*0a30*/  UIMAD UR12, UR7, 0x1d, URZ ;  /* 0x0000001d070c78a4 */ /* 0x000fe4000f8e02ff */
[----:B------:R-:W-:Y:S01]  /*0a40*/  UIMAD UR13, UR7, 0x1c, URZ ;  /* 0x0000001c070d78a4 */ /* 0x000fe2000f8e02ff */
[----:B------:R-:W-:Y:S01]  /*0a50*/  IMAD.MOV R11, RZ, RZ, -R11 ;  /* 0x000000ffff0b7224 */ /* 0x000fe200078e0a0b */
[----:B------:R-:W-:Y:S01]  /*0a60*/  UIMAD UR14, UR7, 0x1b, URZ ;  /* 0x0000001b070e78a4 */ /* 0x000fe2000f8e02ff */
[----:B------:R-:W-:Y:S01]  /*0a70*/  IMAD.MOV.U32 R6, RZ, RZ, R5 ;  /* 0x000000ffff067224 */ /* 0x000fe200078e0005 */
[----:B------:R-:W-:Y:S01]  /*0a80*/  UIMAD UR15, UR7, 0x1a, URZ ;  /* 0x0000001a070f78a4 */ /* 0x000fe2000f8e02ff */
[----:B------:R-:W-:Y:S01]  /*0a90*/  IMAD R11, R16, R11, R12 ;  /* 0x0000000b100b7224 */ /* 0x000fe200078e020c */
[----:B------:R-:W-:Y:S01]  /*0aa0*/  IABS R12, R15 ;  /* 0x0000000f000c7213 */ /* 0x000fe20000000000 */
[C---:B------:R-:W-:Y:S01]  /*0ab0*/  VIADD R13, R27.reuse, 0x1e ;  /* 0x0000001e1b0d7836 */ /* 0x040fe20000000000 */
[----:B------:R-:W-:Y:S01]  /*0ac0*/  UIMAD UR16, UR7, 0x19, URZ ;  /* 0x00000019071078a4 */ /* 0x000fe2000f8e02ff */
[----:B------:R-:W-:Y:S01]  /*0ad0*/  IMAD R5, R6, R7, RZ ;  /* 0x0000000706057224 */ /* 0x000fe200078e02ff */
[----:B------:R-:W-:Y:S01]  /*0ae0*/  ISETP.GT.U32.AND P0, PT, R16, R11, PT ;  /* 0x0000000b1000720c */ /* 0x000fe20003f04070 */
[----:B------:R-:W-:Y:S01]  /*0af0*/  VIADD R15, R27, 0x18 ;  /* 0x000000181b0f7836 */ /* 0x000fe20000000000 */
[----:B------:R-:W-:Y:S01]  /*0b00*/  IABS R10, R13 ;  /* 0x0000000d000a7213 */ /* 0x000fe20000000000 */
[----:B------:R-:W-:Y:S01]  /*0b10*/  IMAD.HI.U32 R8, R9, R5, R8 ;  /* 0x0000000509087227 */ /* 0x000fe200078e0008 */
[----:B------:R-:W-:Y:S01]  /*0b20*/  ISETP.GE.AND P3, PT, R13, RZ, PT ;  /* 0x000000ff0d00720c */ /* 0x000fe20003f66270 */
[----:B------:R-:W-:Y:S01]  /*0b30*/  UIMAD UR17, UR7, 0x18, URZ ;  /* 0x00000018071178a4 */ /* 0x000fe2000f8e02ff */
[----:B------:R-:W-:Y:S01]  /*0b40*/  IABS R13, R29 ;  /* 0x0000001d000d7213 */ /* 0x000fe20000000000 */
[----:B---3--:R-:W-:Y:S01]  /*0b50*/  IMAD.U32 R93, RZ, RZ, UR40 ;  /* 0x00000028ff5d7e24 */ /* 0x008fe2000f8e00ff */
[----:B------:R-:W-:Y:S01]  /*0b60*/  UIMAD UR18, UR7, 0x17, URZ ;  /* 0x00000017071278a4 */ /* 0x000fe2000f8e02ff */
[----:B------:R-:W-:Y:S01]  /*0b70*/  IMAD.HI.U32 R5, R8, R10, RZ ;  /* 0x0000000a08057227 */ /* 0x000fe200078e00ff */
[----:B------:R-:W-:-:S02]  /*0b80*/  UIMAD UR19, UR7, 0x16, URZ ;  /* 0x00000016071378a4 */ /* 0x000fc4000f8e02ff */
[----:B------:R-:W-:Y:S01]  /*0b90*/  UIMAD UR20, UR7, 0x15, URZ ;  /* 0x00000015071478a4 */ /* 0x000fe2000f8e02ff */
[----:B------:R-:W-:Y:S01]  /*0ba0*/  @!P0 IMAD.IADD R11, R11, 0x1, -R16 ;  /* 0x000000010b0b8824 */ /* 0x000fe200078e0a10 */
[----:B------:R-:W-:Y:S01]  /*0bb0*/  UIMAD UR21, UR7, 0x14, URZ ;  /* 0x00000014071578a4 */ /* 0x000fe2000f8e02ff */
[----:B------:R-:W-:Y:S01]  /*0bc0*/  IMAD.MOV R9, RZ, RZ, -R5 ;  /* 0x000000ffff097224 */ /* 0x000fe200078e0a05 */
[----:B------:R-:W-:Y:S01]  /*0bd0*/  UIMAD UR22, UR7, 0x13, URZ ;  /* 0x00000013071678a4 */ /* 0x000fe2000f8e02ff */
[----:B------:R-:W-:Y:S01]  /*0be0*/  IMAD.HI.U32 R6, R8, R12, RZ ;  /* 0x0000000c08067227 */ /* 0x000fe200078e00ff */
[----:B------:R-:W-:Y:S01]  /*0bf0*/  ISETP.GT.U32.AND P0, PT, R16, R11, PT ;  /* 0x0000000b1000720c */ /* 0x000fe20003f04070 */
[----:B------:R-:W-:Y:S02]  /*0c00*/  UIMAD UR23, UR7, 0x12, URZ ;  /* 0x00000012071778a4 */ /* 0x000fe4000f8e02ff */
[C---:B------:R-:W-:Y:S01]  /*0c10*/  IMAD R10, R7.reuse, R9, R10 ;  /* 0x00000009070a7224 */ /* 0x040fe200078e020a */
[----:B------:R-:W-:Y:S01]  /*0c20*/  UIMAD UR24, UR7, 0x11, URZ ;  /* 0x00000011071878a4 */ /* 0x000fe2000f8e02ff */
[----:B------:R-:W-:Y:S01]  /*0c30*/  IMAD.MOV R6, RZ, RZ, -R6 ;  /* 0x000000ffff067224 */ /* 0x000fe200078e0a06 */
[----:B------:R-:W-:Y:S01]  /*0c40*/  USHF.L.U32 UR25, UR7, 0x4, URZ ;  /* 0x0000000407197899 */ /* 0x000fe200080006ff */
[----:B------:R-:W-:Y:S01]  /*0c50*/  IMAD.HI.U32 R5, R8, R14, RZ ;  /* 0x0000000e08057227 */ /* 0x000fe200078e00ff */
[----:B------:R-:W-:Y:S01]  /*0c60*/  ISETP.GT.U32.AND P2, PT, R7, R10, PT ;  /* 0x0000000a0700720c */ /* 0x000fe20003f44070 */
[----:B------:R-:W-:-:S02]  /*0c70*/  UIMAD UR26, UR7, 0xf, URZ ;  /* 0x0000000f071a78a4 */ /* 0x000fc4000f8e02ff */
[----:B------:R-:W-:Y:S01]  /*0c80*/  IMAD R12, R7, R6, R12 ;  /* 0x00000006070c7224 */ /* 0x000fe200078e020c */
[----:B------:R-:W-:Y:S01]  /*0c90*/  UIMAD UR27, UR7, 0xe, URZ ;  /* 0x0000000e071b78a4 */ /* 0x000fe2000f8e02ff */
[----:B------:R-:W-:Y:S01]  /*0ca0*/  @!P0 IMAD.IADD R11, R11, 0x1, -R16 ;  /* 0x000000010b0b8824 */ /* 0x000fe200078e0a10 */
[----:B------:R-:W-:Y:S01]  /*0cb0*/  IABS R16, R15 ;  /* 0x0000000f00107213 */ /* 0x000fe20000000000 */
[----:B------:R-:W-:Y:S01]  /*0cc0*/  IMAD.MOV R5, RZ, RZ, -R5 ;  /* 0x000000ffff057224 */ /* 0x000fe200078e0a05 */
[----:B------:R-:W-:Y:S01]  /*0cd0*/  ISETP.NE.AND P0, PT, R20, RZ, PT ;  /* 0x000000ff1400720c */ /* 0x000fe20003f05270 */
[----:B------:R-:W-:Y:S01]  /*0ce0*/  IMAD.MOV.U32 R6, RZ, RZ, R11 ;  /* 0x000000ffff067224 */ /* 0x000fe200078e000b */
[----:B------:R-:W-:Y:S01]  /*0cf0*/  UIMAD UR28, UR7, 0xd, URZ ;  /* 0x0000000d071c78a4 */ /* 0x000fe2000f8e02ff */
[C---:B------:R-:W-:Y:S01]  /*0d00*/  IMAD R14, R7.reuse, R5, R14 ;  /* 0x00000005070e7224 */ /* 0x040fe200078e020e */
[----:B------:R-:W-:Y:S01]  /*0d10*/  UIMAD UR29, UR7, 0xc, URZ ;  /* 0x0000000c071d78a4 */ /* 0x000fe2000f8e02ff */
[----:B------:R-:W-:Y:S01]  /*0d20*/  @!P2 IMAD.IADD R10, R10, 0x1, -R7 ;  /* 0x000000010a0aa824 */ /* 0x000fe200078e0a07 */
[----:B------:R-:W-:Y:S01]  /*0d30*/  ISETP.GT.U32.AND P2, PT, R7, R12, PT ;  /* 0x0000000c0700720c */ /* 0x000fe20003f44070 */
[----:B------:R-:W-:Y:S01]  /*0d40*/  IMAD.HI.U32 R5, R8, R16, RZ ;  /* 0x0000001008057227 */ /* 0x000fe200078e00ff */
[----:B------:R-:W-:-:S02]  /*0d50*/  UIMAD UR30, UR7, 0xb, URZ ;  /* 0x0000000b071e78a4 */ /* 0x000fc4000f8e02ff */
[C---:B------:R-:W-:Y:S01]  /*0d60*/  ISETP.GT.U32.AND P6, PT, R7.reuse, R10, PT ;  /* 0x0000000a0700720c */ /* 0x040fe20003fc4070 */
[----:B------:R-:W-:Y:S01]  /*0d70*/  IMAD.MOV R11, RZ, RZ, -R5 ;  /* 0x000000ffff0b7224 */ /* 0x000fe200078e0a05 */
[----:B------:R-:W-:Y:S01]  /*0d80*/  UIMAD UR31, UR7, 0xa, URZ ;  /* 0x0000000a071f78a4 */ /* 0x000fe2000f8e02ff */
[----:B------:R-:W-:Y:S01]  /*0d90*/  @!P1 IMAD.MOV R6, RZ, RZ, -R6 ;  /* 0x000000ffff069224 */ /* 0x000fe200078e0a06 */
[C---:B------:R-:W-:Y:S01]  /*0da0*/  ISETP.GT.U32.AND P1, PT, R7.reuse, R14, PT ;  /* 0x0000000e0700720c */ /* 0x040fe20003f24070 */
[----:B------:R-:W-:Y:S01]  /*0db0*/  IMAD R16, R7, R11, R16 ;  /* 0x0000000b07107224 */ /* 0x000fe200078e0210 */
[----:B------:R-:W-:Y:S01]  /*0dc0*/  @!P0 LOP3.LUT R6, RZ, R20, RZ, 0x33, !PT ;  /* 0x00000014ff068212 */ /* 0x000fe200078e33ff */
[----:B------:R-:W-:Y:S01]  /*0dd0*/  IMAD.HI.U32 R5, R8, R18, RZ ;  /* 0x0000001208057227 */ /* 0x000fe200078e00ff */
[----:B------:R-:W-:Y:S01]  /*0de0*/  ISETP.GE.AND P0, PT, R15, RZ, PT ;  /* 0x000000ff0f00720c */ /* 0x000fe20003f06270 */
[----:B------:R-:W-:Y:S02]  /*0df0*/  UIMAD UR32, UR7, 0x9, URZ ;  /* 0x00000009072078a4 */ /* 0x000fe4000f8e02ff */
[--C-:B------:R-:W-:Y:S01]  /*0e00*/  @!P2 IMAD.IADD R12, R12, 0x1, -R7.reuse ;  /* 0x000000010c0ca824 */ /* 0x100fe200078e0a07 */
[C---:B------:R-:W-:Y:S01]  /*0e10*/  ISETP.GT.U32.AND P2, PT, R7.reuse, R16, PT ;  /* 0x000000100700720c */ /* 0x040fe20003f44070 */
[----:B------:R-:W-:Y:S01]  /*0e20*/  @!P6 IMAD.IADD R10, R10, 0x1, -R7 ;  /* 0x000000010a0ae824 */ /* 0x000fe200078e0a07 */
[----:B------:R-:W-:Y:S01]  /*0e30*/  USHF.L.U32 UR33, UR7, 0x3, URZ ;  /* 0x0000000307217899 */ /* 0x000fe200080006ff */
[----:B------:R-:W-:Y:S01]  /*0e40*/  IMAD.MOV R5, RZ, RZ, -R5 ;  /* 0x000000ffff057224 */ /* 0x000fe200078e0a05 */
[----:B------:R-:W-:Y:S01]  /*0e50*/  ISETP.GT.U32.AND P6, PT, R7, R12, PT ;  /* 0x0000000c0700720c */ /* 0x000fe20003fc4070 */
[----:B------:R-:W-:Y:S01]  /*0e60*/  @!P1 IMAD.IADD R14, R14, 0x1, -R7 ;  /* 0x000000010e0e9824 */ /* 0x000fe200078e0a07 */
[----:B------:R-:W-:Y:S01]  /*0e70*/  ISETP.GE.AND P1, PT, R17, RZ, PT ;  /* 0x000000ff1100720c */ /* 0x000fe20003f26270 */
[----:B------:R-:W-:Y:S01]  /*0e80*/  IMAD R18, R7, R5, R18 ;  /* 0x0000000507127224 */ /* 0x000fe200078e0212 */
[----:B------:R-:W-:Y:S01]  /*0e90*/  IABS R17, R42 ;  /* 0x0000002a00117213 */ /* 0x000fe20000000000 */
[----:B------:R-:W-:Y:S01]  /*0ea0*/  IMAD.HI.U32 R9, R8, R13, RZ ;  /* 0x0000000d08097227 */ /* 0x000fe200078e00ff */
[----:B------:R-:W-:-:S02]  /*0eb0*/  UIMAD UR34, UR7, 0x7, URZ ;  /* 0x00000007072278a4 */ /* 0x000fc4000f8e02ff */
[----:B------:R-:W-:Y:S01]  /*0ec0*/  UIMAD UR35, UR7, 0x6, URZ ;  /* 0x00000006072378a4 */ /* 0x000fe2000f8e02ff */
[----:B------:R-:W-:Y:S01]  /*0ed0*/  @!P2 IMAD.IADD R16, R16, 0x1, -R7 ;  /* 0x000000011010a824 */ /* 0x000fe200078e0a07 */
[C---:B------:R-:W-:Y:S01]  /*0ee0*/  ISETP.GT.U32.AND P2, PT, R7.reuse, R14, PT ;  /* 0x0000000e0700720c */ /* 0x040fe20003f44070 */
[----:B------:R-:W-:Y:S01]  /*0ef0*/  IMAD.MOV R20, RZ, RZ, -R9 ;  /* 0x000000ffff147224 */ /* 0x000fe200078e0a09 */
[----:B------:R-:W-:Y:S01]  /*0f00*/  UIMAD UR36, UR7, 0x5, URZ ;  /* 0x00000005072478a4 */ /* 0x000fe2000f8e02ff */
[----:B------:R-:W-:Y:S01]  /*0f10*/  @!P6 IMAD.IADD R12, R12, 0x1, -R7 ;  /* 0x000000010c0ce824 */ /* 0x000fe200078e0a07 */
[C---:B------:R-:W-:Y:S01]  /*0f20*/  ISETP.GT.U32.AND P6, PT, R7.reuse, R16, PT ;  /* 0x000000100700720c */ /* 0x040fe20003fc4070 */
[----:B------:R-:W-:Y:S01]  /*0f30*/  IMAD.HI.U32 R5, R8, R22, RZ ;  /* 0x0000001608057227 */ /* 0x000fe200078e00ff */
[----:B------:R-:W-:Y:S02]  /*0f40*/  USHF.L.U32 UR37, UR7, 0x2, URZ ;  /* 0x0000000207257899 */ /* 0x000fe400080006ff */
[----:B------:R-:W-:Y:S01]  /*0f50*/  UIMAD UR38, UR7, 0x3, URZ ;  /* 0x00000003072678a4 */ /* 0x000fe2000f8e02ff */
[C---:B------:R-:W-:Y:S01]  /*0f60*/  IMAD R20, R7.reuse, R20, R13 ;  /* 0x0000001407147224 */ /* 0x040fe200078e020d */
[----:B------:R-:W-:Y:S01]  /*0f70*/  USHF.L.U32 UR4, UR7, 0x1, URZ ;  /* 0x0000000107047899 */ /* 0x000fe200080006ff */
[----:B------:R-:W-:Y:S01]  /*0f80*/  IMAD.MOV R13, RZ, RZ, -R5 ;  /* 0x000000ffff0d7224 */ /* 0x000fe200078e0a05 */
[----:B------:R-:W-:Y:S01]  /*0f90*/  USHF.R.S32.HI UR6, URZ, 0x5, UR6 ;  /* 0x00000005ff067899 */ /* 0x000fe20008011406 */
[----:B------:R-:W-:Y:S01]  /*0fa0*/  @!P2 IMAD.IADD R14, R14, 0x1, -R7 ;  /* 0x000000010e0ea824 */ /* 0x000fe200078e0a07 */
[C---:B------:R-:W-:Y:S01]  /*0fb0*/  ISETP.GT.U32.AND P2, PT, R7.reuse, R18, PT ;  /* 0x000000120700720c */ /* 0x040fe20003f44070 */
[----:B------:R-:W-:-:S02]  /*0fc0*/  IMAD R22, R7, R13, R22 ;  /* 0x0000000d07167224 */ /* 0x000fc400078e0216 */
[----:B------:R-:W-:Y:S01]  /*0fd0*/  @!P6 IMAD.IADD R16, R16, 0x1, -R7 ;  /* 0x000000011010e824 */ /* 0x000fe200078e0a07 */
[----:B------:R-:W-:Y:S01]  /*0fe0*/  ISETP.GT.U32.AND P6, PT, R7, R20, PT ;  /* 0x000000140700720c */ /* 0x000fe20003fc4070 */
[----:B------:R-:W-:-:S04]  /*0ff0*/  IMAD.HI.U32 R9, R8, R24, RZ ;  /* 0x0000001808097227 */ /* 0x000fc800078e00ff */
[----:B------:R-:W-:-:S04]  /*1000*/  IMAD.HI.U32 R11, R8, R26, RZ ;  /* 0x0000001a080b7227 */ /* 0x000fc800078e00ff */
[----:B------:R-:W-:Y:S01]  /*1010*/  @!P2 IMAD.IADD R18, R18, 0x1, -R7 ;  /* 0x000000011212a824 */ /* 0x000fe200078e0a07 */
[C---:B------:R-:W-:Y:S01]  /*1020*/  ISETP.GT.U32.AND P2, PT, R7.reuse, R22, PT ;  /* 0x000000160700720c */ /* 0x040fe20003f44070 */
[----:B------:R-:W-:Y:S02]  /*1030*/  IMAD.MOV R15, RZ, RZ, -R9 ;  /* 0x000000ffff0f7224 */ /* 0x000fe400078e0a09 */
[----:B------:R-:W-:Y:S02]  /*1040*/  IMAD.MOV R11, RZ, RZ, -R11 ;  /* 0x000000ffff0b7224 */ /* 0x000fe400078e0a0b */
[C---:B------:R-:W-:Y:S01]  /*1050*/  IMAD R24, R7.reuse, R15, R24 ;  /* 0x0000000f07187224 */ /* 0x040fe200078e0218 */
[----:B------:R-:W-:Y:S01]  /*1060*/  IABS R15, R41 ;  /* 0x00000029000f7213 */ /* 0x000fe20000000000 */
[C---:B------:R-:W-:Y:S02]  /*1070*/  IMAD R26, R7.reuse, R11, R26 ;  /* 0x0000000b071a7224 */ /* 0x040fe400078e021a */
[----:B------:R-:W-:Y:S01]  /*1080*/  @!P6 IMAD.IADD R20, R20, 0x1, -R7 ;  /* 0x000000011414e824 */ /* 0x000fe200078e0a07 */
[----:B------:R-:W-:Y:S01]  /*1090*/  ISETP.GT.U32.AND P6, PT, R7, R24, PT ;  /* 0x000000180700720c */ /* 0x000fe20003fc4070 */
[----:B------:R-:W-:-:S04]  /*10a0*/  IMAD.HI.U32 R5, R8, R28, RZ ;  /* 0x0000001c08057227 */ /* 0x000fc800078e00ff */
[----:B------:R-:W-:Y:S01]  /*10b0*/  @!P2 IMAD.IADD R22, R22, 0x1, -R7 ;  /* 0x000000011616a824 */ /* 0x000fe200078e0a07 */
[----:B------:R-:W-:Y:S01]  /*10c0*/  ISETP.GT.U32.AND P2, PT, R7, R26, PT ;  /* 0x0000001a0700720c */ /* 0x000fe20003f44070 */
[----:B------:R-:W-:-:S04]  /*10d0*/  IMAD.HI.U32 R9, R8, R30, RZ ;  /* 0x0000001e08097227 */ /* 0x000fc800078e00ff */
[----:B------:R-:W-:Y:S02]  /*10e0*/  IMAD.MOV R5, RZ, RZ, -R5 ;  /* 0x000000ffff057224 */ /* 0x000fe400078e0a05 */
[----:B------:R-:W-:Y:S02]  /*10f0*/  IMAD.MOV R9, RZ, RZ, -R9 ;  /* 0x000000ffff097224 */ /* 0x000fe400078e0a09 */
[C---:B------:R-:W-:Y:S02]  /*1100*/  IMAD R28, R7.reuse, R5, R28 ;  /* 0x00000005071c7224 */ /* 0x040fe400078e021c */
[C---:B------:R-:W-:Y:S02]  /*1110*/  IMAD R30, R7.reuse, R9, R30 ;  /* 0x00000009071e7224 */ /* 0x040fe400078e021e */
[--C-:B------:R-:W-:Y:S01]  /*1120*/  @!P6 IMAD.IADD R24, R24, 0x1, -R7.reuse ;  /* 0x000000011818e824 */ /* 0x100fe200078e0a07 */
[C---:B------:R-:W-:Y:S01]  /*1130*/  ISETP.GT.U32.AND P6, PT, R7.reuse, R28, PT ;  /* 0x0000001c0700720c */ /* 0x040fe20003fc4070 */
[----:B------:R-:W-:Y:S01]  /*1140*/  @!P2 IMAD.IADD R26, R26, 0x1, -R7 ;  /* 0x000000011a1aa824 */ /* 0x000fe200078e0a07 */
[----:B------:R-:W-:Y:S01]  /*1150*/  ISETP.GT.U32.AND P2, PT, R7, R30, PT ;  /* 0x0000001e0700720c */ /* 0x000fe20003f44070 */
[----:B------:R-:W-:-:S04]  /*1160*/  IMAD.HI.U32 R5, R8, R15, RZ ;  /* 0x0000000f08057227 */ /* 0x000fc800078e00ff */
[----:B------:R-:W-:Y:S01]  /*1170*/  @!P3 IMAD.MOV R10, RZ, RZ, -R10 ;  /* 0x000000ffff0ab224 */ /* 0x000fe200078e0a0a */
[----:B------:R-:W-:Y:S01]  /*1180*/  ISETP.GT.U32.AND P3, PT, R7, R22, PT ;  /* 0x000000160700720c */ /* 0x000fe20003f64070 */
[----:B------:R-:W-:-:S04]  /*1190*/  IMAD.HI.U32 R9, R8, R17, RZ ;  /* 0x0000001108097227 */ /* 0x000fc800078e00ff */
[--C-:B------:R-:W-:Y:S01]  /*11a0*/  @!P6 IMAD.IADD R28, R28, 0x1, -R7.reuse ;  /* 0x000000011c1ce824 */ /* 0x100fe200078e0a07 */
[C---:B------:R-:W-:Y:S01]  /*11b0*/  ISETP.GT.U32.AND P6, PT, R7.reuse, R18, PT ;  /* 0x000000120700720c */ /* 0x040fe20003fc4070 */
[----:B------:R-:W-:Y:S01]  /*11c0*/  @!P2 IMAD.IADD R30, R30, 0x1, -R7 ;  /* 0x000000011e1ea824 */ /* 0x000fe200078e0a07 */
[----:B------:R-:W-:Y:S01]  /*11d0*/  ISETP.GT.U32.AND P2, PT, R7, R20, PT ;  /* 0x000000140700720c */ /* 0x000fe20003f44070 */
[----:B------:R-:W-:-:S04]  /*11e0*/  IMAD.HI.U32 R11, R8, R19, RZ ;  /* 0x00000013080b7227 */ /* 0x000fc800078e00ff */
[----:B------:R-:W-:Y:S02]  /*11f0*/  IMAD.MOV R32, RZ, RZ, -R5 ;  /* 0x000000ffff207224 */ /* 0x000fe400078e0a05 */
[----:B------:R-:W-:Y:S02]  /*1200*/  IMAD.MOV R34, RZ, RZ, -R9 ;  /* 0x000000ffff227224 */ /* 0x000fe400078e0a09 */
[----:B------:R-:W-:Y:S02]  /*1210*/  IMAD.MOV R36, RZ, RZ, -R11 ;  /* 0x000000ffff247224 */ /* 0x000fe400078e0a0b */
[----:B------:R-:W-:-:S04]  /*1220*/  IMAD.HI.U32 R13, R8, R23, RZ ;  /* 0x00000017080d7227 */ /* 0x000fc800078e00ff */
[----:B------:R-:W-:-:S04]  /*1230*/  IMAD.HI.U32 R5, R8, R25, RZ ;  /* 0x0000001908057227 */ /* 0x000fc800078e00ff */
[C---:B------:R-:W-:Y:S02]  /*1240*/  IMAD R8, R7.reuse, R32, R15 ;  /* 0x0000002007087224 */ /* 0x040fe400078e020f */
[C---:B------:R-:W-:Y:S02]  /*1250*/  IMAD R32, R7.reuse, R34, R17 ;  /* 0x0000002207207224 */ /* 0x040fe400078e0211 */
[C---:B------:R-:W-:Y:S02]  /*1260*/  IMAD R34, R7.reuse, R36, R19 ;  /* 0x0000002407227224 */ /* 0x040fe400078e0213 */
[--C-:B------:R-:W-:Y:S01]  /*1270*/  @!P6 IMAD.IADD R18, R18, 0x1, -R7.reuse ;  /* 0x000000011212e824 */ /* 0x100fe200078e0a07 */
[C---:B------:R-:W-:Y:S01]  /*1280*/  ISETP.GT.U32.AND P6, PT, R7.reuse, R28, PT ;  /* 0x0000001c0700720c */ /* 0x040fe20003fc4070 */
[----:B------:R-:W-:Y:S01]  /*1290*/  @!P4 IMAD.MOV R12, RZ, RZ, -R12 ;  /* 0x000000ffff0cc224 */ /* 0x000fe200078e0a0c */
[C---:B------:R-:W-:Y:S01]  /*12a0*/  ISETP.GT.U32.AND P4, PT, R7.reuse, R24, PT ;  /* 0x000000180700720c */ /* 0x040fe20003f84070 */
[----:B------:R-:W-:Y:S01]  /*12b0*/  @!P0 IMAD.MOV R16, RZ, RZ, -R16 ;  /* 0x000000ffff108224 */ /* 0x000fe200078e0a10 */
[C---:B------:R-:W-:Y:S01]  /*12c0*/  ISETP.GT.U32.AND P0, PT, R7.reuse, R30, PT ;  /* 0x0000001e0700720c */ /* 0x040fe20003f04070 */
[----:B------:R-:W-:Y:S01]  /*12d0*/  @!P1 IMAD.MOV R18, RZ, RZ, -R18 ;  /* 0x000000ffff129224 */ /* 0x000fe200078e0a12 */
[C---:B------:R-:W-:Y:S01]  /*12e0*/  ISETP.GT.U32.AND P1, PT, R7.reuse, R8, PT ;  /* 0x000000080700720c */ /* 0x040fe20003f24070 */
[--C-:B------:R-:W-:Y:S01]  /*12f0*/  @!P2 IMAD.IADD R20, R20, 0x1, -R7.reuse ;  /* 0x000000011414a824 */ /* 0x100fe200078e0a07 */
[C---:B------:R-:W-:Y:S01]  /*1300*/  ISETP.GT.U32.AND P2, PT, R7.reuse, R32, PT ;  /* 0x000000200700720c */ /* 0x040fe20003f44070 */
[----:B------:R-:W-:Y:S01]  /*1310*/  @!P3 IMAD.IADD R22, R22, 0x1, -R7 ;  /* 0x000000011616b824 */ /* 0x000fe200078e0a07 */
[----:B------:R-:W-:Y:S01]  /*1320*/  ISETP.GT.U32.AND P3, PT, R7, R34, PT ;  /* 0x000000220700720c */ /* 0x000fe20003f64070 */
[----:B------:R-:W-:-:S02]  /*1330*/  IMAD.MOV R38, RZ, RZ, -R13 ;  /* 0x000000ffff267224 */ /* 0x000fc400078e0a0d */
[----:B------:R-:W-:Y:S01]  /*1340*/  @!P5 IMAD.MOV R14, RZ, RZ, -R14 ;  /* 0x000000ffff0ed224 */ /* 0x000fe200078e0a0e */
[C---:B------:R-:W-:Y:S01]  /*1350*/  ISETP.GT.U32.AND P5, PT, R7.reuse, R26, PT ;  /* 0x0000001a0700720c */ /* 0x040fe20003fa4070 */
[C---:B------:R-:W-:Y:S02]  /*1360*/  IMAD R36, R7.reuse, R38, R23 ;  /* 0x0000002607247224 */ /* 0x040fe400078e0217 */
[----:B------:R-:W-:Y:S01]  /*1370*/  IMAD.MOV R38, RZ, RZ, -R5 ;  /* 0x000000ffff267224 */ /* 0x000fe200078e0a05 */
[----:B------:R-:W-:Y:S01]  /*1380*/  LOP3.LUT R5, R0, 0x7, RZ, 0xc0, !PT ;  /* 0x0000000700057812 */ /* 0x000fe200078ec0ff */
[----:B------:R-:W-:Y:S01]  /*1390*/  @!P4 IMAD.IADD R24, R24, 0x1, -R7 ;  /* 0x000000011818c824 */ /* 0x000fe200078e0a07 */
[C---:B------:R-:W-:Y:S01]  /*13a0*/  ISETP.GT.U32.AND P4, PT, R7.reuse, R36, PT ;  /* 0x000000240700720c */ /* 0x040fe20003f84070 */
[----:B------:R-:W-:Y:S02]  /*13b0*/  IMAD R38, R7, R38, R25 ;  /* 0x0000002607267224 */ /* 0x000fe400078e0219 */
[----:B------:R-:W-:-:S02]  /*13c0*/  @!P0 IMAD.IADD R30, R30, 0x1, -R7 ;  /* 0x000000011e1e8824 */ /* 0x000fc400078e0a07 */
[--C-:B------:R-:W-:Y:S01]  /*13d0*/  @!P1 IMAD.IADD R8, R8, 0x1, -R7.reuse ;  /* 0x0000000108089824 */ /* 0x100fe200078e0a07 */
[----:B------:R-:W-:Y:S01]  /*13e0*/  ISETP.GT.U32.AND P0, PT, R7, R38, PT ;  /* 0x000000260700720c */ /* 0x000fe20003f04070 */
[--C-:B------:R-:W-:Y:S01]  /*13f0*/  @!P2 IMAD.IADD R32, R32, 0x1, -R7.reuse ;  /* 0x000000012020a824 */ /* 0x100fe200078e0a07 */
[----:B------:R-:W-:Y:S01]  /*1400*/  ISETP.GE.AND P1, PT, R31, RZ, PT ;  /* 0x000000ff1f00720c */ /* 0x000fe20003f26270 */
[--C-:B------:R-:W-:Y:S01]  /*1410*/  @!P3 IMAD.IADD R34, R34, 0x1, -R7.reuse ;  /* 0x000000012222b824 */ /* 0x100fe200078e0a07 */
[----:B------:R-:W-:Y:S01]  /*1420*/  ISETP.GE.AND P2, PT, R33, RZ, PT ;  /* 0x000000ff2100720c */ /* 0x000fe20003f46270 */
[--C-:B------:R-:W-:Y:S01]  /*1430*/  @!P6 IMAD.IADD R28, R28, 0x1, -R7.reuse ;  /* 0x000000011c1ce824 */ /* 0x100fe200078e0a07 */
[----:B------:R-:W-:Y:S01]  /*1440*/  ISETP.GE.AND P3, PT, R35, RZ, PT ;  /* 0x000000ff2300720c */ /* 0x000fe20003f66270 */
[----:B------:R-:W-:Y:S01]  /*1450*/  IMAD.SHL.U32 R9, R0, 0x2, RZ ;  /* 0x0000000200097824 */ /* 0x000fe200078e00ff */
[----:B------:R-:W-:Y:S01]  /*1460*/  ISETP.GE.AND P6, PT, R29, RZ, PT ;  /* 0x000000ff1d00720c */ /* 0x000fe20003fc6270 */
[--C-:B------:R-:W-:Y:S01]  /*1470*/  @!P5 IMAD.IADD R26, R26, 0x1, -R7.reuse ;  /* 0x000000011a1ad824 */ /* 0x100fe200078e0a07 */
[----:B------:R-:W-:Y:S01]  /*1480*/  ISETP.GE.AND P5, PT, R27, RZ, PT ;  /* 0x000000ff1b00720c */ /* 0x000fe20003fa6270 */
[--C-:B------:R-:W-:Y:S01]  /*1490*/  @!P4 IMAD.IADD R36, R36, 0x1, -R7.reuse ;  /* 0x000000012424c824 */ /* 0x100fe200078e0a07 */
[----:B------:R-:W-:Y:S01]  /*14a0*/  LOP3.LUT R9, R9, 0x10, RZ, 0xc0, !PT ;  /* 0x0000001009097812 */ /* 0x000fe200078ec0ff */
[--C-:B------:R-:W-:Y:S01]  /*14b0*/  @!P0 IMAD.IADD R38, R38, 0x1, -R7.reuse ;  /* 0x0000000126268824 */ /* 0x100fe200078e0a07 */
[----:B------:R-:W-:Y:S01]  /*14c0*/  ISETP.GE.AND P4, PT, R37, RZ, PT ;  /* 0x000000ff2500720c */ /* 0x000fe20003f86270 */
[----:B------:R-:W-:Y:S01]  /*14d0*/  @!P1 IMAD.MOV R22, RZ, RZ, -R22 ;  /* 0x000000ffff169224 */ /* 0x000fe200078e0a16 */
[C---:B------:R-:W-:Y:S01]  /*14e0*/  ISETP.GT.U32.AND P0, PT, R7.reuse, R8, PT ;  /* 0x000000080700720c */ /* 0x040fe20003f04070 */
[----:B------:R-:W-:Y:S01]  /*14f0*/  @!P2 IMAD.MOV R24, RZ, RZ, -R24 ;  /* 0x000000ffff18a224 */ /* 0x000fe200078e0a18 */
[C---:B------:R-:W-:Y:S01]  /*1500*/  ISETP.GT.U32.AND P1, PT, R7.reuse, R32, PT ;  /* 0x000000200700720c */ /* 0x040fe20003f24070 */
[----:B------:R-:W-:Y:S01]  /*1510*/  @!P3 IMAD.MOV R26, RZ, RZ, -R26 ;  /* 0x000000ffff1ab224 */ /* 0x000fe200078e0a1a */
[C---:B------:R-:W-:Y:S01]  /*1520*/  ISETP.GT.U32.AND P2, PT, R7.reuse, R34, PT ;  /* 0x000000220700720c */ /* 0x040fe20003f44070 */
[----:B------:R-:W-:Y:S01]  /*1530*/  @!P6 IMAD.MOV R20, RZ, RZ, -R20 ;  /* 0x000000ffff14e224 */ /* 0x000fe200078e0a14 */
[----:B------:R-:W-:Y:S01]  /*1540*/  ISETP.GT.U32.AND P3, PT, R7, R36, PT ;  /* 0x000000240700720c */ /* 0x000fe20003f64070 */
[----:B------:R-:W-:Y:S01]  /*1550*/  IMAD R5, R5, 0x90, RZ ;  /* 0x0000009005057824 */ /* 0x000fe200078e02ff */
[----:B------:R-:W-:Y:S01]  /*1560*/  LOP3.LUT R40, R9, 0x20, R0, 0xf8, !PT ;  /* 0x0000002009287812 */ /* 0x000fe200078ef800 */
[----:B-1----:R-:W-:Y:S01]  /*1570*/  IMAD R6, R6, UR10, RZ ;  /* 0x0000000a06067c24 */ /* 0x002fe2000f8e02ff */
[----:B------:R-:W0:Y:S01]  /*1580*/  LDC R9, c[0x0][0x3b0] ;  /* 0x0000ec00ff097b82 */ /* 0x000e220000000800 */
[----:B------:R-:W-:Y:S01]  /*1590*/  ISETP.GT.U32.AND P6, PT, R7, R38, PT ;  /* 0x000000260700720c */ /* 0x000fe20003fc4070 */
[----:B------:R-:W-:Y:S01]  /*15a0*/  @!P4 IMAD.MOV R28, RZ, RZ, -R28 ;  /* 0x000000ffff1cc224 */ /* 0x000fe200078e0a1c */
[----:B------:R-:W-:Y:S01]  /*15b0*/  ISETP.GE.AND P4, PT, R39, RZ, PT ;  /* 0x000000ff2700720c */ /* 0x000fe20003f86270 */
[--C-:B------:R-:W-:Y:S01]  /*15c0*/  @!P0 IMAD.IADD R8, R8, 0x1, -R7.reuse ;  /* 0x0000000108088824 */ /* 0x100fe200078e0a07 */
[----:B------:R-:W-:Y:S01]  /*15d0*/  ISETP.GE.AND P0, PT, R41, RZ, PT ;  /* 0x000000ff2900720c */ /* 0x000fe20003f06270 */
[--C-:B------:R-:W-:Y:S01]  /*15e0*/  @!P1 IMAD.IADD R32, R32, 0x1, -R7.reuse ;  /* 0x0000000120209824 */ /* 0x100fe200078e0a07 */
[----:B------:R-:W-:Y:S01]  /*15f0*/  ISETP.GE.AND P1, PT, R42, RZ, PT ;  /* 0x000000ff2a00720c */ /* 0x000fe20003f26270 */
[--C-:B------:R-:W-:Y:S01]  /*1600*/  @!P2 IMAD.IADD R34, R34, 0x1, -R7.reuse ;  /* 0x000000012222a824 */ /* 0x100fe200078e0a07 */
[----:B------:R-:W-:Y:S01]  /*1610*/  ISETP.GE.AND P2, PT, R43, RZ, PT ;  /* 0x000000ff2b00720c */ /* 0x000fe20003f46270 */
[--C-:B------:R-:W-:Y:S01]  /*1620*/  @!P3 IMAD.IADD R36, R36, 0x1, -R7.reuse ;  /* 0x000000012424b824 */ /* 0x100fe200078e0a07 */
[----:B------:R-:W-:Y:S01]  /*1630*/  ISETP.GE.AND P3, PT, R44, RZ, PT ;  /* 0x000000ff2c00720c */ /* 0x000fe20003f66270 */
[----:B------:R-:W-:Y:S01]  /*1640*/  IMAD.SHL.U32 R92, R92, 0x20, RZ ;  /* 0x000000205c5c7824 */ /* 0x000fe200078e00ff */
[----:B------:R-:W-:Y:S01]  /*1650*/  LOP3.LUT R40, R5, R40, RZ, 0x3c, !PT ;  /* 0x0000002805287212 */ /* 0x000fe200078e3cff */
[----:B------:R-:W-:Y:S01]  /*1660*/  @!P6 IMAD.IADD R38, R38, 0x1, -R7 ;  /* 0x000000012626e824 */ /* 0x000fe200078e0a07 */
[----:B------:R-:W-:Y:S01]  /*1670*/  ISETP.NE.AND P6, PT, R21, RZ, PT ;  /* 0x000000ff1500720c */ /* 0x000fe20003fc5270 */
[----:B------:R-:W-:Y:S01]  /*1680*/  @!P4 IMAD.MOV R30, RZ, RZ, -R30 ;  /* 0x000000ffff1ec224 */ /* 0x000fe200078e0a1e */
[----:B------:R-:W-:Y:S01]  /*1690*/  LOP3.LUT R7, RZ, R21, RZ, 0x33, !PT ;  /* 0x00000015ff077212 */ /* 0x000fe200078e33ff */
[----:B------:R-:W-:Y:S01]  /*16a0*/  @!P0 IMAD.MOV R8, RZ, RZ, -R8 ;  /* 0x000000ffff088224 */ /* 0x000fe200078e0a08 */
[----:B------:R-:W-:Y:S01]  /*16b0*/  UIMAD UR10, UR7, 0x1f, URZ ;  /* 0x0000001f070a78a4 */ /* 0x000fe2000f8e02ff */
[----:B------:R-:W-:Y:S01]  /*16c0*/  @!P1 IMAD.MOV R32, RZ, RZ, -R32 ;  /* 0x000000ffff209224 */ /* 0x000fe200078e0a20 */
[C---:B------:R-:W-:Y:S01]  /*16d0*/  SEL R10, R7.reuse, R10, !P6 ;  /* 0x0000000a070a7207 */ /* 0x040fe20007000000 */
[----:B------:R-:W-:Y:S01]  /*16e0*/  @!P2 IMAD.MOV R34, RZ, RZ, -R34 ;  /* 0x000000ffff22a224 */ /* 0x000fe200078e0a22 */
[C---:B------:R-:W-:Y:S01]  /*16f0*/  SEL R12, R7.reuse, R12, !P6 ;  /* 0x0000000c070c7207 */ /* 0x040fe20007000000 */
[----:B------:R-:W-:Y:S01]  /*1700*/  @!P3 IMAD.MOV R36, RZ, RZ, -R36 ;  /* 0x000000ffff24b224 */ /* 0x000fe200078e0a24 */
[C---:B------:R-:W-:Y:S01]  /*1710*/  SEL R14, R7.reuse, R14, !P6 ;  /* 0x0000000e070e7207 */ /* 0x040fe20007000000 */
[-C--:B0-----:R-:W-:Y:S01]  /*1720*/  IMAD R10, R10, R9.reuse, RZ ;  /* 0x000000090a0a7224 */ /* 0x081fe200078e02ff */
[C---:B------:R-:W-:Y:S01]  /*1730*/  SEL R16, R7.reuse, R16, !P6 ;  /* 0x0000001007107207 */ /* 0x040fe20007000000 */
[----:B------:R-:W-:Y:S01]  /*1740*/  @!P5 IMAD.MOV R38, RZ, RZ, -R38 ;  /* 0x000000ffff26d224 */ /* 0x000fe200078e0a26 */
[C---:B------:R-:W-:Y:S01]  /*1750*/  SEL R18, R7.reuse, R18, !P6 ;  /* 0x0000001207127207 */ /* 0x040fe20007000000 */
[-C--:B------:R-:W-:Y:S01]  /*1760*/  IMAD R12, R12, R9.reuse, RZ ;  /* 0x000000090c0c7224 */ /* 0x080fe200078e02ff */
        /* <DEDUP_REMOVED lines=20> */
[----:B------:R-:W-:Y:S01]  /*18b0*/  LEA R25, P3, R10, R106, 0x1 ;  /* 0x0000006a0a197211 */ /* 0x000fe200078608ff */
[-C--:B------:R-:W-:Y:S01]  /*18c0*/  IMAD R32, R32, R9.reuse, RZ ;  /* 0x0000000920207224 */ /* 0x080fe200078e02ff */
[----:B------:R-:W-:Y:S01]  /*18d0*/  SEL R7, R7, R38, !P6 ;  /* 0x0000002607077207 */ /* 0x000fe20007000000 */
[-C--:B------:R-:W-:Y:S01]  /*18e0*/  IMAD R34, R34, R9.reuse, RZ ;  /* 0x0000000922227224 */ /* 0x080fe200078e02ff */
[-C--:B------:R-:W-:Y:S01]  /*18f0*/  LEA R22, P2, R12, R106.reuse, 0x1 ;  /* 0x0000006a0c167211 */ /* 0x080fe200078408ff */
[----:B------:R-:W-:Y:S01]  /*1900*/  IMAD R36, R36, R9, RZ ;  /* 0x0000000924247224 */ /* 0x000fe200078e02ff */
[-C--:B------:R-:W-:Y:S01]  /*1910*/  LEA R23, P1, R14, R106.reuse, 0x1 ;  /* 0x0000006a0e177211 */ /* 0x080fe200078208ff */
[----:B------:R-:W-:Y:S01]  /*1920*/  IMAD.SHL.U32 R5, R0, 0x40, RZ ;  /* 0x0000004000057824 */ /* 0x000fe200078e00ff */
[----:B------:R-:W-:Y:S01]  /*1930*/  LEA.HI.X.SX32 R24, R10, R107, 0x1, P3 ;  /* 0x0000006b0a187211 */ /* 0x000fe200018f0eff */
[----:B------:R-:W-:Y:S01]  /*1940*/  IMAD R7, R7, R9, RZ ;  /* 0x0000000907077224 */ /* 0x000fe200078e02ff */
[----:B------:R-:W-:-:S02]  /*1950*/  LEA R99, P0, R16, R106, 0x1 ;  /* 0x0000006a10637211 */ /* 0x000fc400078008ff */
[-C--:B------:R-:W-:Y:S02]  /*1960*/  LEA R96, P4, R18, R106.reuse, 0x1 ;  /* 0x0000006a12607211 */ /* 0x080fe400078808ff */
[-C--:B------:R-:W-:Y:S02]  /*1970*/  LEA R94, P6, R95, R106.reuse, 0x1 ;  /* 0x0000006a5f5e7211 */ /* 0x080fe400078c08ff */
[-C--:B------:R-:W-:Y:S02]  /*1980*/  LEA R88, P5, R89, R106.reuse, 0x1 ;  /* 0x0000006a59587211 */ /* 0x080fe400078a08ff */
[----:B------:R-:W-:Y:S02]  /*1990*/  LEA R86, P3, R87, R106, 0x1 ;  /* 0x0000006a57567211 */ /* 0x000fe400078608ff */
[-C--:B------:R-:W-:Y:S02]  /*19a0*/  LEA.HI.X.SX32 R20, R12, R107.reuse, 0x1, P2 ;  /* 0x0000006b0c147211 */ /* 0x080fe400010f0eff */
[----:B------:R-:W-:-:S02]  /*19b0*/  LEA.HI.X.SX32 R21, R14, R107, 0x1, P1 ;  /* 0x0000006b0e157211 */ /* 0x000fc400008f0eff */
[-C--:B------:R-:W-:Y:S02]  /*19c0*/  LEA R84, P2, R26, R106.reuse, 0x1 ;  /* 0x0000006a1a547211 */ /* 0x080fe400078408ff */
[----:B------:R-:W-:Y:S02]  /*19d0*/  LEA R78, P1, R28, R106, 0x1 ;  /* 0x0000006a1c4e7211 */ /* 0x000fe400078208ff */
[-C--:B------:R-:W-:Y:S02]  /*19e0*/  LEA.HI.X.SX32 R98, R16, R107.reuse, 0x1, P0 ;  /* 0x0000006b10627211 */ /* 0x080fe400000f0eff */
[----:B------:R-:W-:Y:S02]  /*19f0*/  CS2R R16, SRZ ;  /* 0x0000000000107805 */ /* 0x000fe4000001ff00 */
[----:B------:R-:W-:Y:S02]  /*1a00*/  LEA.HI.X.SX32 R97, R18, R107, 0x1, P4 ;  /* 0x0000006b12617211 */ /* 0x000fe400020f0eff */
[----:B------:R-:W-:-:S02]  /*1a10*/  CS2R R18, SRZ ;  /* 0x0000000000127805 */ /* 0x000fc4000001ff00 */
[-C--:B------:R-:W-:Y:S02]  /*1a20*/  LEA.HI.X.SX32 R95, R95, R107.reuse, 0x1, P6 ;  /* 0x0000006b5f5f7211 */ /* 0x080fe400030f0eff */
[-C--:B------:R-:W-:Y:S02]  /*1a30*/  LEA.HI.X.SX32 R89, R89, R107.reuse, 0x1, P5 ;  /* 0x0000006b59597211 */ /* 0x080fe400028f0eff */
[----:B------:R-:W-:Y:S02]  /*1a40*/  LEA.HI.X.SX32 R87, R87, R107, 0x1, P3 ;  /* 0x0000006b57577211 */ /* 0x000fe400018f0eff */
[-C--:B------:R-:W-:Y:S02]  /*1a50*/  LEA R111, P0, R30, R106.reuse, 0x1 ;  /* 0x0000006a1e6f7211 */ /* 0x080fe400078008ff */
[-C--:B------:R-:W-:Y:S02]  /*1a60*/  LEA R114, P4, R8, R106.reuse, 0x1 ;  /* 0x0000006a08727211 */ /* 0x080fe400078808ff */
[----:B------:R-:W-:-:S02]  /*1a70*/  LEA R14, P6, R32, R106, 0x1 ;  /* 0x0000006a200e7211 */ /* 0x000fc400078c08ff */
[-C--:B------:R-:W-:Y:S02]  /*1a80*/  LEA R76, P5, R34, R106.reuse, 0x1 ;  /* 0x0000006a224c7211 */ /* 0x080fe400078a08ff */
[-C--:B------:R-:W-:Y:S02]  /*1a90*/  LEA R109, P3, R36, R106.reuse, 0x1 ;  /* 0x0000006a246d7211 */ /* 0x080fe400078608ff */
[-C--:B------:R-:W-:Y:S02]  /*1aa0*/  LEA.HI.X.SX32 R85, R26, R107.reuse, 0x1, P2 ;  /* 0x0000006b1a557211 */ /* 0x080fe400010f0eff */
[----:B------:R-:W-:Y:S02]  /*1ab0*/  LEA.HI.X.SX32 R79, R28, R107, 0x1, P1 ;  /* 0x0000006b1c4f7211 */ /* 0x000fe400008f0eff */
[----:B------:R-:W-:Y:S02]  /*1ac0*/  LOP3.LUT R5, R40, 0x400, R5, 0xf8, !PT ;  /* 0x0000040028057812 */ /* 0x000fe400078ef805 */
[----:B------:R-:W-:-:S02]  /*1ad0*/  LEA R106, P2, R7, R106, 0x1 ;  /* 0x0000006a076a7211 */ /* 0x000fc400078408ff */
[----:B----4-:R-:W-:Y:S02]  /*1ae0*/  LEA R100, P1, R6, R100, 0x1 ;  /* 0x0000006406647211 */ /* 0x010fe400078208ff */
[-C--:B------:R-:W-:Y:S02]  /*1af0*/  LEA.HI.X.SX32 R113, R30, R107.reuse, 0x1, P0 ;  /* 0x0000006b1e717211 */ /* 0x080fe400000f0eff */
[-C--:B------:R-:W-:Y:S02]  /*1b00*/  LEA.HI.X.SX32 R110, R8, R107.reuse, 0x1, P4 ;  /* 0x0000006b086e7211 */ /* 0x080fe400020f0eff */
[-C--:B------:R-:W-:Y:S02]  /*1b10*/  LEA.HI.X.SX32 R15, R32, R107.reuse, 0x1, P6 ;  /* 0x0000006b200f7211 */ /* 0x080fe400030f0eff */
[-C--:B------:R-:W-:Y:S02]  /*1b20*/  LEA.HI.X.SX32 R77, R34, R107.reuse, 0x1, P5 ;  /* 0x0000006b224d7211 */ /* 0x080fe400028f0eff */
[----:B------:R-:W-:-:S02]  /*1b30*/  LEA.HI.X.SX32 R108, R36, R107, 0x1, P3 ;  /* 0x0000006b246c7211 */ /* 0x000fc400018f0eff */
[----:B------:R-:W-:Y:S02]  /*1b40*/  LEA.HI.X.SX32 R107, R7, R107, 0x1, P2 ;  /* 0x0000006b076b7211 */ /* 0x000fe400010f0eff */
[----:B------:R-:W-:Y:S02]  /*1b50*/  LEA.HI.X.SX32 R101, R6, R101, 0x1, P1 ;  /* 0x0000006506657211 */ /* 0x000fe400008f0eff */
[----:B------:R-:W-:-:S07]  /*1b60*/  LOP3.LUT R90, R5, 0x40, RZ, 0x3c, !PT ;  /* 0x00000040055a7812 */ /* 0x000fce00078e3cff */
.L_x_1:
[C---:B------:R-:W-:Y:S01]  /*1b70*/  ISETP.GT.AND P0, PT, R93.reuse, RZ, PT ;  /* 0x000000ff5d00720c */ /* 0x040fe20003f04270 */
[----:B------:R-:W-:Y:S01]  /*1b80*/  IMAD.U32 R7, RZ, RZ, UR33 ;  /* 0x00000021ff077e24 */ /* 0x000fe2000f8e00ff */
[----:B------:R-:W-:Y:S01]  /*1b90*/  ISETP.GT.AND P1, PT, R93, 0x8, PT ;  /* 0x000000085d00780c */ /* 0x000fe20003f24270 */
[----:B------:R-:W0:Y:S01]  /*1ba0*/  LDC R13, c[0x0][0x3a8] ;  /* 0x0000ea00ff0d7b82 */ /* 0x000e220000000800 */
[----:B------:R-:W-:Y:S01]  /*1bb0*/  PRMT R115, RZ, 0x7610, R115 ;  /* 0x00007610ff737816 */ /* 0x000fe20000000073 */
[----:B------:R-:W-:Y:S01]  /*1bc0*/  IMAD.WIDE R6, R7, 0x2, R100 ;  /* 0x0000000207067825 */ /* 0x000fe200078e0264 */
[----:B------:R-:W-:-:S07]  /*1bd0*/  PRMT R112, RZ, 0x7610, R112 ;  /* 0x00007610ff707816 */ /* 0x000fce0000000070 */
[----:B------:R-:W2:Y:S01]  /*1be0*/  @P0 LDG.E.U16 R115, desc[UR8][R100.64] ;  /* 0x0000000864730981 */ /* 0x000ea2000c1e1500 */
[C---:B------:R-:W-:Y:S01]  /*1bf0*/  ISETP.GT.AND P0, PT, R93.reuse, 0x10, PT ;  /* 0x000000105d00780c */ /* 0x040fe20003f04270 */
[----:B------:R-:W-:Y:S02]  /*1c00*/  IMAD.U32 R11, RZ, RZ, UR25 ;  /* 0x00000019ff0b7e24 */ /* 0x000fe4000f8e00ff */
[----:B------:R0:W3:Y:S01]  /*1c10*/  @P1 LDG.E.U16 R112, desc[UR8][R6.64] ;  /* 0x0000000806701981 */ /* 0x0000e2000c1e1500 */
[----:B------:R-:W-:Y:S01]  /*1c20*/  ISETP.GT.AND P1, PT, R93, 0x18, PT ;  /* 0x000000185d00780c */ /* 0x000fe20003f24270 */
[----:B------:R-:W-:Y:S01]  /*1c30*/  IMAD.WIDE R10, R11, 0x2, R100 ;  /* 0x000000020b0a7825 */ /* 0x000fe200078e0264 */
[----:B------:R-:W-:-:S03]  /*1c40*/  PRMT R26, RZ, 0x7610, R26 ;  /* 0x00007610ff1a7816 */ /* 0x000fc6000000001a */
[----:B------:R-:W-:Y:S01]  /*1c50*/  IMAD.U32 R9, RZ, RZ, UR17 ;  /* 0x00000011ff097e24 */ /* 0x000fe2000f8e00ff */
[----:B------:R-:W-:-:S03]  /*1c60*/  PRMT R27, RZ, 0x7610, R27 ;  /* 0x00007610ff1b7816 */ /* 0x000fc6000000001b */
[----:B------:R-:W4:Y:S01]  /*1c70*/  @P0 LDG.E.U16 R26, desc[UR8][R10.64] ;  /* 0x000000080a1a0981 */ /* 0x000f22000c1e1500 */
[----:B------:R-:W-:Y:S01]  /*1c80*/  ISETP.GT.AND P0, PT, R93, 0x1, PT ;  /* 0x000000015d00780c */ /* 0x000fe20003f04270 */
[----:B------:R-:W-:Y:S01]  /*1c90*/  IMAD.WIDE R8, R9, 0x2, R100 ;  /* 0x0000000209087825 */ /* 0x000fe200078e0264 */
[----:B------:R-:W-:-:S04]  /*1ca0*/  PRMT R28, RZ, 0x7610, R28 ;  /* 0x00007610ff1c7816 */ /* 0x000fc8000000001c */
[----:B------:R-:W5:Y:S01]  /*1cb0*/  @P1 LDG.E.U16 R27, desc[UR8][R8.64] ;  /* 0x00000008081b1981 */ /* 0x000f62000c1e1500 */
[----:B------:R-:W-:Y:S01]  /*1cc0*/  ISETP.GT.AND P1, PT, R93, 0x9, PT ;  /* 0x000000095d00780c */ /* 0x000fe20003f24270 */
[----:B0-----:R-:W-:Y:S01]  /*1cd0*/  IMAD.WIDE R6, R13, 0x2, R100 ;  /* 0x000000020d067825 */ /* 0x001fe200078e0264 */
[----:B------:R-:W-:-:S03]  /*1ce0*/  PRMT R29, RZ, 0x7610, R29 ;  /* 0x00007610ff1d7816 */ /* 0x000fc6000000001d */
[----:B------:R-:W-:Y:S01]  /*1cf0*/  IMAD.U32 R13, RZ, RZ, UR32 ;  /* 0x00000020ff0d7e24 */ /* 0x000fe2000f8e00ff */
[----:B------:R0:W2:Y:S01]  /*1d00*/  @P0 LDG.E.U16 R28, desc[UR8][R6.64] ;  /* 0x00000008061c0981 */ /* 0x0000a2000c1e1500 */
[C---:B------:R-:W-:Y:S02]  /*1d10*/  ISETP.GT.AND P2, PT, R93.reuse, 0x4, PT ;  /* 0x000000045d00780c */ /* 0x040fe40003f44270 */
[----:B------:R-:W-:Y:S01]  /*1d20*/  ISETP.GT.AND P3, PT, R93, 0x5, PT ;  /* 0x000000055d00780c */ /* 0x000fe20003f64270 */
[----:B0-----:R-:W-:-:S05]  /*1d30*/  IMAD.WIDE R6, R13, 0x2, R100 ;  /* 0x000000020d067825 */ /* 0x001fca00078e0264 */
[----:B------:R0:W2:Y:S01]  /*1d40*/  @P1 LDG.E.U16 R29, desc[UR8][R6.64] ;  /* 0x00000008061d1981 */ /* 0x0000a2000c1e1500 */
[----:B------:R-:W-:Y:S01]  /*1d50*/  ISETP.GT.AND P1, PT, R93, 0x3, PT ;  /* 0x000000035d00780c */ /* 0x000fe20003f24270 */
[----:B------:R-:W-:Y:S01]  /*1d60*/  IMAD.U32 R9, RZ, RZ, UR38 ;  /* 0x00000026ff097e24 */ /* 0x000fe2000f8e00ff */
[----:B------:R-:W-:Y:S01]  /*1d70*/  PRMT R31, RZ, 0x7610, R31 ;  /* 0x00007610ff1f7816 */ /* 0x000fe2000000001f */
[----:B------:R-:W-:Y:S01]  /*1d80*/  IMAD.U32 R11, RZ, RZ, UR37 ;  /* 0x00000025ff0b7e24 */ /* 0x000fe2000f8e00ff */
[----:B------:R-:W-:Y:S01]  /*1d90*/  PRMT R32, RZ, 0x7610, R32 ;  /* 0x00007610ff207816 */ /* 0x000fe20000000020 */
[----:B------:R-:W-:Y:S01]  /*1da0*/  IMAD.U32 R13, RZ, RZ, UR36 ;  /* 0x00000024ff0d7e24 */ /* 0x000fe2000f8e00ff */
[----:B------:R-:W-:Y:S01]  /*1db0*/  PRMT R33, RZ, 0x7610, R33 ;  /* 0x00007610ff217816 */ /* 0x000fe20000000021 */
[----:B------:R-:W-:Y:S01]  /*1dc0*/  IMAD.WIDE R8, R9, 0x2, R100 ;  /* 0x0000000209087825 */ /* 0x000fe200078e0264 */
[----:B------:R-:W-:Y:S02]  /*1dd0*/  ISETP.GT.AND P0, PT, R93, 0x2, PT ;  /* 0x000000025d00780c */ /* 0x000fe40003f04270 */
[----:B------:R-:W-:Y:S01]  /*1de0*/  PRMT R30, RZ, 0x7610, R30 ;  /* 0x00007610ff1e7816 */ /* 0x000fe2000000001e */
[----:B------:R-:W-:-:S02]  /*1df0*/  IMAD.WIDE R10, R11, 0x2, R100 ;  /* 0x000000020b0a7825 */ /* 0x000fc400078e0264 */
[----:B------:R-:W2:Y:S02]  /*1e00*/  @P1 LDG.E.U16 R31, desc[UR8][R8.64] ;  /* 0x00000008081f1981 */ /* 0x000ea4000c1e1500 */
[--C-:B------:R-:W-:Y:S01]  /*1e10*/  IMAD.WIDE R12, R13, 0x2, R100.reuse ;  /* 0x000000020d0c7825 */ /* 0x100fe200078e0264 */
[C---:B------:R-:W-:Y:S01]  /*1e20*/  ISETP.GT.AND P1, PT, R93.reuse, 0x7, PT ;  /* 0x000000075d00780c */ /* 0x040fe20003f24270 */
[----:B------:R1:W2:Y:S02]  /*1e30*/  @P2 LDG.E.U16 R32, desc[UR8][R10.64] ;  /* 0x000000080a202981 */ /* 0x0002a4000c1e1500 */
[----:B------:R-:W-:Y:S01]  /*1e40*/  IMAD.U32 R35, RZ, RZ, UR4 ;  /* 0x00000004ff237e24 */ /* 0x000fe2000f8e00ff */
[C---:B------:R-:W-:Y:S01]  /*1e50*/  ISETP.GT.AND P2, PT, R93.reuse, 0xa, PT ;  /* 0x0000000a5d00780c */ /* 0x040fe20003f44270 */
[----:B------:R1:W2:Y:S01]  /*1e60*/  @P3 LDG.E.U16 R33, desc[UR8][R12.64] ;  /* 0x000000080c213981 */ /* 0x0002a2000c1e1500 */
[----:B------:R-:W-:Y:S01]  /*1e70*/  ISETP.GT.AND P3, PT, R93, 0xb, PT ;  /* 0x0000000b5d00780c */ /* 0x000fe20003f64270 */
[----:B0-----:R-:W-:Y:S01]  /*1e80*/  IMAD.WIDE R6, R35, 0x2, R100 ;  /* 0x0000000223067825 */ /* 0x001fe200078e0264 */
[----:B------:R-:W-:-:S03]  /*1e90*/  ISETP.GT.AND P4, PT, R93, 0xc, PT ;  /* 0x0000000c5d00780c */ /* 0x000fc60003f84270 */
[----:B------:R-:W-:Y:S01]  /*1ea0*/  IMAD.U32 R39, RZ, RZ, UR34 ;  /* 0x00000022ff277e24 */ /* 0x000fe2000f8e00ff */
[----:B------:R0:W3:Y:S01]  /*1eb0*/  @P0 LDG.E.U16 R30, desc[UR8][R6.64] ;  /* 0x00000008061e0981 */ /* 0x0000e2000c1e1500 */
[----:B-1----:R-:W-:Y:S02]  /*1ec0*/  IMAD.U32 R11, RZ, RZ, UR31 ;  /* 0x0000001fff0b7e24 */ /* 0x002fe4000f8e00ff */
[----:B------:R-:W-:Y:S01]  /*1ed0*/  IMAD.U32 R13, RZ, RZ, UR30 ;  /* 0x0000001eff0d7e24 */ /* 0x000fe2000f8e00ff */
[----:B------:R-:W-:Y:S01]  /*1ee0*/  PRMT R35, RZ, 0x7610, R35 ;  /* 0x00007610ff237816 */ /* 0x000fe20000000023 */
[----:B------:R-:W-:Y:S01]  /*1ef0*/  IMAD.WIDE R8, R39, 0x2, R100 ;  /* 0x0000000227087825 */ /* 0x000fe200078e0264 */
[----:B------:R-:W-:Y:S02]  /*1f00*/  PRMT R36, RZ, 0x7610, R36 ;  /* 0x00007610ff247816 */ /* 0x000fe40000000024 */
[----:B------:R-:W-:Y:S01]  /*1f10*/  PRMT R37, RZ, 0x7610, R37 ;  /* 0x00007610ff257816 */ /* 0x000fe20000000025 */
[--C-:B------:R-:W-:Y:S01]  /*1f20*/  IMAD.WIDE R10, R11, 0x2, R100.reuse ;  /* 0x000000020b0a7825 */ /* 0x100fe200078e0264 */
[----:B------:R-:W-:Y:S01]  /*1f30*/  ISETP.GT.AND P0, PT, R93, 0x6, PT ;  /* 0x000000065d00780c */ /* 0x000fe20003f04270 */
[----:B------:R1:W4:Y:S02]  /*1f40*/  @P1 LDG.E.U16 R35, desc[UR8][R8.64] ;  /* 0x0000000808231981 */ /* 0x000324000c1e1500 */
[----:B------:R-:W-:Y:S01]  /*1f50*/  IMAD.WIDE R12, R13, 0x2, R100 ;  /* 0x000000020d0c7825 */ /* 0x000fe200078e0264 */
[----:B------:R-:W-:Y:S01]  /*1f60*/  PRMT R38, RZ, 0x7610, R38 ;  /* 0x00007610ff267816 */ /* 0x000fe20000000026 */
[----:B------:R0:W4:Y:S02]  /*1f70*/  @P2 LDG.E.U16 R36, desc[UR8][R10.64] ;  /* 0x000000080a242981 */ /* 0x000124000c1e1500 */
[----:B------:R-:W-:-:S02]  /*1f80*/  IMAD.U32 R41, RZ, RZ, UR29 ;  /* 0x0000001dff297e24 */ /* 0x000fc4000f8e00ff */
[----:B------:R-:W-:Y:S01]  /*1f90*/  IMAD.U32 R43, RZ, RZ, UR35 ;  /* 0x00000023ff2b7e24 */ /* 0x000fe2000f8e00ff */
[----:B------:R1:W4:Y:S01]  /*1fa0*/  @P3 LDG.E.U16 R37, desc[UR8][R12.64] ;  /* 0x000000080c253981 */ /* 0x000322000c1e1500 */
[----:B------:R-:W-:Y:S01]  /*1fb0*/  ISETP.GT.AND P1, PT, R93, 0xe, PT ;  /* 0x0000000e5d00780c */ /* 0x000fe20003f24270 */
[--C-:B------:R-:W-:Y:S01]  /*1fc0*/  IMAD.WIDE R40, R41, 0x2, R100.reuse ;  /* 0x0000000229287825 */ /* 0x100fe200078e0264 */
[C---:B------:R-:W-:Y:S02]  /*1fd0*/  ISETP.GT.AND P2, PT, R93.reuse, 0xf, PT ;  /* 0x0000000f5d00780c */ /* 0x040fe40003f44270 */
[----:B------:R-:W-:Y:S01]  /*1fe0*/  ISETP.GT.AND P3, PT, R93, 0x11, PT ;  /* 0x000000115d00780c */ /* 0x000fe20003f64270 */
[----:B0-----:R-:W-:Y:S01]  /*1ff0*/  IMAD.WIDE R6, R43, 0x2, R100 ;  /* 0x000000022b067825 */ /* 0x001fe200078e0264 */
[----:B------:R-:W-:Y:S01]  /*2000*/  PRMT R34, RZ, 0x7610, R34 ;  /* 0x00007610ff227816 */ /* 0x000fe20000000022 */
[----:B------:R0:W4:Y:S02]  /*2010*/  @P4 LDG.E.U16 R38, desc[UR8][R40.64] ;  /* 0x0000000828264981 */ /* 0x000124000c1e1500 */
[----:B-1----:R-:W-:-:S02]  /*2020*/  IMAD.U32 R9, RZ, RZ, UR27 ;  /* 0x0000001bff097e24 */ /* 0x002fc4000f8e00ff */
[----:B------:R-:W-:Y:S01]  /*2030*/  IMAD.U32 R11, RZ, RZ, UR26 ;  /* 0x0000001aff0b7e24 */ /* 0x000fe2000f8e00ff */
[----:B------:R1:W4:Y:S01]  /*2040*/  @P0 LDG.E.U16 R34, desc[UR8][R6.64] ;  /* 0x0000000806220981 */ /* 0x000322000c1e1500 */
[----:B------:R-:W-:Y:S01]  /*2050*/  IMAD.U32 R13, RZ, RZ, UR24 ;  /* 0x00000018ff0d7e24 */ /* 0x000fe2000f8e00ff */
[----:B------:R-:W-:Y:S01]  /*2060*/  ISETP.GT.AND P4, PT, R93, 0x12, PT ;  /* 0x000000125d00780c */ /* 0x000fe20003f84270 */
[----:B------:R-:W-:Y:S01]  /*2070*/  IMAD.WIDE R8, R9, 0x2, R100 ;  /* 0x0000000209087825 */ /* 0x000fe200078e0264 */
[----:B------:R-:W-:Y:S02]  /*2080*/  PRMT R42, RZ, 0x7610, R42 ;  /* 0x00007610ff2a7816 */ /* 0x000fe4000000002a */
[----:B0-----:R-:W-:Y:S01]  /*2090*/  PRMT R40, RZ, 0x7610, R40 ;  /* 0x00007610ff287816 */ /* 0x001fe20000000028 */
[----:B------:R-:W-:Y:S01]  /*20a0*/  IMAD.WIDE R10, R11, 0x2, R100 ;  /* 0x000000020b0a7825 */ /* 0x000fe200078e0264 */
[----:B------:R-:W-:Y:S02]  /*20b0*/  PRMT R41, RZ, 0x7610, R41 ;  /* 0x00007610ff297816 */ /* 0x000fe40000000029 */
[----:B------:R-:W-:Y:S01]  /*20c0*/  ISETP.GT.AND P0, PT, R93, 0xd, PT ;  /* 0x0000000d5d00780c */ /* 0x000fe20003f04270 */
[----:B------:R-:W-:Y:S01]  /*20d0*/  IMAD.WIDE R12, R13, 0x2, R100 ;  /* 0x000000020d0c7825 */ /* 0x000fe200078e0264 */
[----:B------:R0:W4:Y:S03]  /*20e0*/  @P1 LDG.E.U16 R40, desc[UR8][R8.64] ;  /* 0x0000000808281981 */ /* 0x000126000c1e1500 */
[----:B------:R-:W-:Y:S01]  /*20f0*/  IMAD.U32 R45, RZ, RZ, UR23 ;  /* 0x00000017ff2d7e24 */ /* 0x000fe2000f8e00ff */
[----:B------:R0:W4:Y:S01]  /*2100*/  @P2 LDG.E.U16 R41, desc[UR8][R10.64] ;  /* 0x000000080a292981 */ /* 0x000122000c1e1500 */
[----:B------:R-:W-:Y:S01]  /*2110*/  IMAD.U32 R47, RZ, RZ, UR28 ;  /* 0x0000001cff2f7e24 */ /* 0x000fe2000f8e00ff */
[----:B------:R-:W-:-:S02]  /*2120*/  PRMT R43, RZ, 0x7610, R43 ;  /* 0x00007610ff2b7816 */ /* 0x000fc4000000002b */
[----:B------:R0:W4:Y:S01]  /*2130*/  @P3 LDG.E.U16 R42, desc[UR8][R12.64] ;  /* 0x000000080c2a3981 */ /* 0x000122000c1e1500 */
[----:B------:R-:W-:Y:S01]  /*2140*/  ISETP.GT.AND P1, PT, R93, 0x14, PT ;  /* 0x000000145d00780c */ /* 0x000fe20003f24270 */
[--C-:B------:R-:W-:Y:S01]  /*2150*/  IMAD.WIDE R44, R45, 0x2, R100.reuse ;  /* 0x000000022d2c7825 */ /* 0x100fe200078e0264 */
[C---:B------:R-:W-:Y:S02]  /*2160*/  ISETP.GT.AND P2, PT, R93.reuse, 0x15, PT ;  /* 0x000000155d00780c */ /* 0x040fe40003f44270 */
[----:B------:R-:W-:Y:S01]  /*2170*/  ISETP.GT.AND P3, PT, R93, 0x16, PT ;  /* 0x000000165d00780c */ /* 0x000fe20003f64270 */
[----:B-1----:R-:W-:Y:S01]  /*2180*/  IMAD.WIDE R6, R47, 0x2, R100 ;  /* 0x000000022f067825 */ /* 0x002fe200078e0264 */
[----:B------:R-:W-:Y:S01]  /*2190*/  PRMT R39, RZ, 0x7610, R39 ;  /* 0x00007610ff277816 */ /* 0x000fe20000000027 */
[----:B------:R1:W4:Y:S02]  /*21a0*/  @P4 LDG.E.U16 R43, desc[UR8][R44.64] ;  /* 0x000000082c2b4981 */ /* 0x000324000c1e1500 */
[----:B0-----:R-:W-:-:S02]  /*21b0*/  IMAD.U32 R9, RZ, RZ, UR21 ;  /* 0x00000015ff097e24 */ /* 0x001fc4000f8e00ff */
[----:B------:R-:W-:Y:S01]  /*21c0*/  IMAD.U32 R11, RZ, RZ, UR20 ;  /* 0x00000014ff0b7e24 */ /* 0x000fe2000f8e00ff */
[----:B------:R0:W4:Y:S01]  /*21d0*/  @P0 LDG.E.U16 R39, desc[UR8][R6.64] ;  /* 0x0000000806270981 */ /* 0x000122000c1e1500 */
[----:B------:R-:W-:Y:S01]  /*21e0*/  IMAD.U32 R13, RZ, RZ, UR19 ;  /* 0x00000013ff0d7e24 */ /* 0x000fe2000f8e00ff */
[----:B------:R-:W-:Y:S01]  /*21f0*/  ISETP.GT.AND P4, PT, R93, 0x17, PT ;  /* 0x000000175d00780c */ /* 0x000fe20003f84270 */
[----:B------:R-:W-:Y:S01]  /*2200*/  IMAD.WIDE R8, R9, 0x2, R100 ;  /* 0x0000000209087825 */ /* 0x000fe200078e0264 */
[----:B------:R-:W-:Y:S02]  /*2210*/  PRMT R46, RZ, 0x7610, R46 ;  /* 0x00007610ff2e7816 */ /* 0x000fe4000000002e */
[----:B-1----:R-:W-:Y:S01]  /*2220*/  PRMT R45, RZ, 0x7610, R45 ;  /* 0x00007610ff2d7816 */ /* 0x002fe2000000002d */
[----:B------:R-:W-:Y:S01]  /*2230*/  IMAD.WIDE R10, R11, 0x2, R100 ;  /* 0x000000020b0a7825 */ /* 0x000fe200078e0264 */
[----:B------:R-:W-:Y:S02]  /*2240*/  PRMT R47, RZ, 0x7610, R47 ;  /* 0x00007610ff2f7816 */ /* 0x000fe4000000002f */
[----:B------:R-:W-:Y:S01]  /*2250*/  ISETP.GT.AND P0, PT, R93, 0x13, PT ;  /* 0x000000135d00780c */ /* 0x000fe20003f04270 */
[----:B------:R-:W-:Y:S01]  /*2260*/  IMAD.WIDE R12, R13, 0x2, R100 ;  /* 0x000000020d0c7825 */ /* 0x000fe200078e0264 */
[----:B------:R-:W4:Y:S03]  /*2270*/  @P1 LDG.E.U16 R45, desc[UR8][R8.64] ;  /* 0x00000008082d1981 */ /* 0x000f26000c1e1500 */
        /* <DEDUP_REMOVED lines=9> */
[----:B0-----:R-:W-:Y:S01]  /*2310*/  IMAD.WIDE R6, R81, 0x2, R100 ;  /* 0x0000000251067825 */ /* 0x001fe200078e0264 */
[----:B------:R-:W-:Y:S01]  /*2320*/  PRMT R44, RZ, 0x7610, R44 ;  /* 0x00007610ff2c7816 */ /* 0x000fe2000000002c */
[----:B------:R0:W5:Y:S02]  /*2330*/  @P4 LDG.E.U16 R80, desc[UR8][R82.64] ;  /* 0x0000000852504981 */ /* 0x000164000c1e1500 */
[----:B------:R-:W-:-:S02]  /*2340*/  IMAD.U32 R103, RZ, RZ, UR15 ;  /* 0x0000000fff677e24 */ /* 0x000fc4000f8e00ff */
[----:B-1----:R-:W-:Y:S01]  /*2350*/  IMAD.U32 R11, RZ, RZ, UR14 ;  /* 0x0000000eff0b7e24 */ /* 0x002fe2000f8e00ff */
[----:B------:R1:W5:Y:S01]  /*2360*/  @P0 LDG.E.U16 R44, desc[UR8][R6.64] ;  /* 0x00000008062c0981 */ /* 0x000362000c1e1500 */
[----:B------:R-:W-:Y:S01]  /*2370*/  IMAD.U32 R13, RZ, RZ, UR13 ;  /* 0x0000000dff0d7e24 */ /* 0x000fe2000f8e00ff */
[----:B------:R-:W-:Y:S01]  /*2380*/  PRMT R102, RZ, 0x7610, R102 ;  /* 0x00007610ff667816 */ /* 0x000fe20000000066 */
[----:B------:R-:W-:Y:S01]  /*2390*/  IMAD.WIDE R8, R103, 0x2, R100 ;  /* 0x0000000267087825 */ /* 0x000fe200078e0264 */
[----:B------:R-:W-:Y:S02]  /*23a0*/  ISETP.GT.AND P0, PT, R93, 0x19, PT ;  /* 0x000000195d00780c */ /* 0x000fe40003f04270 */
[----:B0-----:R-:W-:Y:S01]  /*23b0*/  PRMT R82, RZ, 0x7610, R82 ;  /* 0x00007610ff527816 */ /* 0x001fe20000000052 */
[----:B------:R-:W-:Y:S01]  /*23c0*/  IMAD.WIDE R10, R11, 0x2, R100 ;  /* 0x000000020b0a7825 */ /* 0x000fe200078e0264 */
[----:B------:R-:W-:-:S03]  /*23d0*/  PRMT R83, RZ, 0x7610, R83 ;  /* 0x00007610ff537816 */ /* 0x000fc60000000053 */
[----:B------:R-:W-:Y:S01]  /*23e0*/  IMAD.WIDE R12, R13, 0x2, R100 ;  /* 0x000000020d0c7825 */ /* 0x000fe200078e0264 */
[----:B------:R0:W5:Y:S01]  /*23f0*/  @P1 LDG.E.U16 R82, desc[UR8][R8.64] ;  /* 0x0000000808521981 */ /* 0x000162000c1e1500 */
[C---:B------:R-:W-:Y:S02]  /*2400*/  ISETP.GT.AND P1, PT, R93.reuse, 0x1d, PT ;  /* 0x0000001d5d00780c */ /* 0x040fe40003f24270 */
[----:B------:R-:W-:Y:S01]  /*2410*/  IMAD.U32 R105, RZ, RZ, UR16 ;  /* 0x00000010ff697e24 */ /* 0x000fe2000f8e00ff */
[----:B------:R0:W5:Y:S01]  /*2420*/  @P2 LDG.E.U16 R83, desc[UR8][R10.64] ;  /* 0x000000080a532981 */ /* 0x000162000c1e1500 */
[----:B------:R-:W-:-:S03]  /*2430*/  ISETP.GT.AND P2, PT, R93, 0x1e, PT ;  /* 0x0000001e5d00780c */ /* 0x000fc60003f44270 */
[----:B------:R-:W5:Y:S01]  /*2440*/  @P3 LDG.E.U16 R102, desc[UR8][R12.64] ;  /* 0x000000080c663981 */ /* 0x000f62000c1e1500 */
[----:B------:R-:W-:Y:S01]  /*2450*/  ISETP.GT.AND P3, PT, R93, 0x1f, PT ;  /* 0x0000001f5d00780c */ /* 0x000fe20003f64270 */
[----:B-1----:R-:W-:Y:S01]  /*2460*/  IMAD.WIDE R6, R105, 0x2, R100 ;  /* 0x0000000269067825 */ /* 0x002fe200078e0264 */
[----:B------:R-:W-:-:S03]  /*2470*/  PRMT R81, RZ, 0x7610, R81 ;  /* 0x00007610ff517816 */ /* 0x000fc60000000051 */
[----:B------:R-:W-:Y:S02]  /*2480*/  IMAD.U32 R121, RZ, RZ, UR12 ;  /* 0x0000000cff797e24 */ /* 0x000fe4000f8e00ff */
[----:B------:R-:W-:Y:S01]  /*2490*/  IMAD.U32 R119, RZ, RZ, UR11 ;  /* 0x0000000bff777e24 */ /* 0x000fe2000f8e00ff */
[----:B------:R1:W5:Y:S01]  /*24a0*/  @P0 LDG.E.U16 R81, desc[UR8][R6.64] ;  /* 0x0000000806510981 */ /* 0x000362000c1e1500 */
[----:B------:R-:W-:Y:S01]  /*24b0*/  IMAD.U32 R117, RZ, RZ, UR10 ;  /* 0x0000000aff757e24 */ /* 0x000fe2000f8e00ff */
[----:B------:R-:W-:Y:S01]  /*24c0*/  PRMT R103, RZ, 0x7610, R103 ;  /* 0x00007610ff677816 */ /* 0x000fe20000000067 */
[----:B0-----:R-:W-:Y:S01]  /*24d0*/  IMAD.WIDE R8, R119, 0x2, R100 ;  /* 0x0000000277087825 */ /* 0x001fe200078e0264 */
[----:B------:R-:W-:Y:S02]  /*24e0*/  PRMT R104, RZ, 0x7610, R104 ;  /* 0x00007610ff687816 */ /* 0x000fe40000000068 */
[----:B------:R-:W-:Y:S01]  /*24f0*/  PRMT R105, RZ, 0x7610, R105 ;  /* 0x00007610ff697816 */ /* 0x000fe20000000069 */
[----:B------:R-:W-:-:S03]  /*2500*/  IMAD.WIDE R10, R117, 0x2, R100 ;  /* 0x00000002750a7825 */ /* 0x000fc600078e0264 */
[----:B------:R0:W5:Y:S01]  /*2510*/  @P2 LDG.E.U16 R104, desc[UR8][R8.64] ;  /* 0x0000000808682981 */ /* 0x000162000c1e1500 */
[----:B-1----:R-:W-:-:S03]  /*2520*/  IMAD.WIDE R6, R121, 0x2, R100 ;  /* 0x0000000279067825 */ /* 0x002fc600078e0264 */
[----:B------:R-:W5:Y:S04]  /*2530*/  @P3 LDG.E.U16 R105, desc[UR8][R10.64] ;  /* 0x000000080a693981 */ /* 0x000f68000c1e1500 */
[----:B------:R1:W5:Y:S01]  /*2540*/  @P1 LDG.E.U16 R103, desc[UR8][R6.64] ;  /* 0x0000000806671981 */ /* 0x000362000c1e1500 */
[----:B------:R-:W-:-:S04]  /*2550*/  LOP3.LUT R116, R0, 0x1f, RZ, 0xc0, !PT ;  /* 0x0000001f00747812 */ /* 0x000fc800078ec0ff */
[----:B------:R-:W-:Y:S01]  /*2560*/  ISETP.GE.AND P0, PT, R116, R93, PT ;  /* 0x0000005d7400720c */ /* 0x000fe20003f06270 */
[--C-:B0-----:R-:W-:Y:S02]  /*2570*/  IMAD.MOV.U32 R8, RZ, RZ, R106.reuse ;  /* 0x000000ffff087224 */ /* 0x101fe400078e006a */
[----:B------:R-:W-:Y:S01]  /*2580*/  IMAD.MOV.U32 R9, RZ, RZ, R107 ;  /* 0x000000ffff097224 */ /* 0x000fe200078e006b */
[----:B------:R-:W-:Y:S01]  /*2590*/  PRMT R106, RZ, 0x7610, R106 ;  /* 0x00007610ff6a7816 */ /* 0x000fe2000000006a */
[----:B-1----:R-:W-:Y:S02]  /*25a0*/  IMAD.MOV.U32 R6, RZ, RZ, R109 ;  /* 0x000000ffff067224 */ /* 0x002fe400078e006d */
[----:B------:R-:W-:Y:S02]  /*25b0*/  IMAD.MOV.U32 R7, RZ, RZ, R108 ;  /* 0x000000ffff077224 */ /* 0x000fe400078e006c */
[----:B------:R-:W-:Y:S01]  /*25c0*/  IMAD.WIDE R10, R91, 0x2, R8 ;  /* 0x000000025b0a7825 */ /* 0x000fe200078e0208 */
[----:B------:R-:W-:Y:S01]  /*25d0*/  BAR.SYNC.DEFER_BLOCKING 0x0 ;  /* 0x0000000000007b1d */ /* 0x000fe20000010000 */
[----:B------:R-:W-:-:S02]  /*25e0*/  PRMT R107, RZ, 0x7610, R107 ;  /* 0x00007610ff6b7816 */ /* 0x000fc4000000006b */
[----:B------:R-:W-:Y:S01]  /*25f0*/  IMAD.WIDE R12, R91, 0x2, R6 ;  /* 0x000000025b0c7825 */ /* 0x000fe200078e0206 */
[----:B------:R-:W-:Y:S02]  /*2600*/  PRMT R109, RZ, 0x7610, R109 ;  /* 0x00007610ff6d7816 */ /* 0x000fe4000000006d */
[----:B------:R-:W-:Y:S01]  /*2610*/  PRMT R108, RZ, 0x7610, R108 ;  /* 0x00007610ff6c7816 */ /* 0x000fe2000000006c */
[----:B------:R0:W5:Y:S04]  /*2620*/  @!P0 LDG.E.U16 R106, desc[UR8][R10.64] ;  /* 0x000000080a6a8981 */ /* 0x000168000c1e1500 */
[----:B------:R1:W5:Y:S01]  /*2630*/  @!P0 LDG.E.U16 R107, desc[UR8][R12.64] ;  /* 0x000000080c6b8981 */ /* 0x000362000c1e1500 */
[----:B0-----:R-:W-:Y:S02]  /*2640*/  IMAD.MOV.U32 R10, RZ, RZ, R14 ;  /* 0x000000ffff0a7224 */ /* 0x001fe400078e000e */
[----:B------:R-:W-:-:S02]  /*2650*/  IMAD.MOV.U32 R11, RZ, RZ, R15 ;  /* 0x000000ffff0b7224 */ /* 0x000fc400078e000f */
[----:B-1----:R-:W-:Y:S02]  /*2660*/  IMAD.MOV.U32 R12, RZ, RZ, R76 ;  /* 0x000000ffff0c7224 */ /* 0x002fe400078e004c */
[----:B------:R-:W-:Y:S02]  /*2670*/  IMAD.MOV.U32 R13, RZ, RZ, R77 ;  /* 0x000000ffff0d7224 */ /* 0x000fe400078e004d */
[----:B------:R-:W-:-:S04]  /*2680*/  IMAD.WIDE R14, R91, 0x2, R10 ;  /* 0x000000025b0e7825 */ /* 0x000fc800078e020a */
[C---:B------:R-:W-:Y:S01]  /*2690*/  IMAD.WIDE R76, R91.reuse, 0x2, R12 ;  /* 0x000000025b4c7825 */ /* 0x040fe200078e020c */
[----:B------:R0:W5:Y:S04]  /*26a0*/  @!P0 LDG.E.U16 R109, desc[UR8][R14.64] ;  /* 0x000000080e6d8981 */ /* 0x000168000c1e1500 */
[----:B------:R1:W5:Y:S01]  /*26b0*/  @!P0 LDG.E.U16 R108, desc[UR8][R76.64] ;  /* 0x000000084c6c8981 */ /* 0x000362000c1e1500 */
[----:B0-----:R-:W-:Y:S02]  /*26c0*/  IMAD.MOV.U32 R14, RZ, RZ, R114 ;  /* 0x000000ffff0e7224 */ /* 0x001fe400078e0072 */
[--C-:B------:R-:W-:Y:S01]  /*26d0*/  IMAD.MOV.U32 R15, RZ, RZ, R110.reuse ;  /* 0x000000ffff0f7224 */ /* 0x100fe200078e006e */
[----:B------:R-:W-:Y:S01]  /*26e0*/  PRMT R110, RZ, 0x7610, R110 ;  /* 0x00007610ff6e7816 */ /* 0x000fe2000000006e */
[----:B-1----:R-:W-:-:S05]  /*26f0*/  IMAD.WIDE R76, R91, 0x2, R14 ;  /* 0x000000025b4c7825 */ /* 0x002fca00078e020e */
[----:B------:R0:W5:Y:S02]  /*2700*/  @!P0 LDG.E.U16 R110, desc[UR8][R76.64] ;  /* 0x000000084c6e8981 */ /* 0x000164000c1e1500 */
[----:B0-----:R-:W-:Y:S02]  /*2710*/  IMAD.MOV.U32 R76, RZ, RZ, R111 ;  /* 0x000000ffff4c7224 */ /* 0x001fe400078e006f */
[----:B------:R-:W-:Y:S01]  /*2720*/  IMAD.MOV.U32 R77, RZ, RZ, R113 ;  /* 0x000000ffff4d7224 */ /* 0x000fe200078e0071 */
[----:B------:R-:W-:Y:S01]  /*2730*/  PRMT R111, RZ, 0x7610, R111 ;  /* 0x00007610ff6f7816 */ /* 0x000fe2000000006f */
[----:B------:R-:W-:Y:S01]  /*2740*/  IMAD.WIDE R116, R91, 0x2, R76 ;  /* 0x000000025b747825 */ /* 0x000fe200078e024c */
[----:B------:R-:W-:-:S04]  /*2750*/  PRMT R113, RZ, 0x7610, R113 ;  /* 0x00007610ff717816 */ /* 0x000fc80000000071 */
[----:B------:R0:W5:Y:S01]  /*2760*/  @!P0 LDG.E.U16 R111, desc[UR8][R116.64] ;  /* 0x00000008746f8981 */ /* 0x000162000c1e1500 */
[----:B------:R-:W-:Y:S01]  /*2770*/  PRMT R114, RZ, 0x7610, R114 ;  /* 0x00007610ff727816 */ /* 0x000fe20000000072 */
[----:B0-----:R-:W-:-:S05]  /*2780*/  IMAD.WIDE R116, R91, 0x2, R78 ;  /* 0x000000025b747825 */ /* 0x001fca00078e024e */
[----:B------:R0:W5:Y:S01]  /*2790*/  @!P0 LDG.E.U16 R113, desc[UR8][R116.64] ;  /* 0x0000000874718981 */ /* 0x000162000c1e1500 */
[----:B------:R-:W-:-:S04]  /*27a0*/  IMAD.WIDE R118, R91, 0x2, R86 ;  /* 0x000000025b767825 */ /* 0x000fc800078e0256 */
[----:B0-----:R-:W-:-:S05]  /*27b0*/  IMAD.WIDE R116, R91, 0x2, R84 ;  /* 0x000000025b747825 */ /* 0x001fca00078e0254 */
[----:B------:R0:W5:Y:S02]  /*27c0*/  @!P0 LDG.E.U16 R114, desc[UR8][R116.64] ;  /* 0x0000000874728981 */ /* 0x000164000c1e1500 */
[----:B0-----:R-:W-:Y:S02]  /*27d0*/  PRMT R116, RZ, 0x7610, R116 ;  /* 0x00007610ff747816 */ /* 0x001fe40000000074 */
[----:B------:R-:W-:-:S04]  /*27e0*/  PRMT R117, RZ, 0x7610, R117 ;  /* 0x00007610ff757816 */ /* 0x000fc80000000075 */
[----:B------:R0:W5:Y:S01]  /*27f0*/  @!P0 LDG.E.U16 R116, desc[UR8][R118.64] ;  /* 0x0000000876748981 */ /* 0x000162000c1e1500 */
[----:B------:R-:W-:Y:S01]  /*2800*/  PRMT R120, RZ, 0x7610, R120 ;  /* 0x00007610ff787816 */ /* 0x000fe20000000078 */
[----:B------:R-:W-:Y:S01]  /*2810*/  IMAD.SHL.U32 R121, R2, 0x2, RZ ;  /* 0x0000000202797824 */ /* 0x000fe200078e00ff */
[----:B------:R-:W-:Y:S01]  /*2820*/  LOP3.LUT R99, R99, R98, RZ, 0x3c, !PT ;  /* 0x0000006263637212 */ /* 0x000fe200078e3cff */
[----:B0-----:R-:W-:-:S03]  /*2830*/  IMAD.WIDE R118, R91, 0x2, R88 ;  /* 0x000000025b767825 */ /* 0x001fc600078e0258 */
[C---:B------:R-:W-:Y:S02]  /*2840*/  LOP3.LUT R98, R99.reuse, R98, RZ, 0x3c, !PT ;  /* 0x0000006263627212 */ /* 0x040fe400078e3cff */
[----:B------:R0:W5:Y:S02]  /*2850*/  @!P0 LDG.E.U16 R117, desc[UR8][R118.64] ;  /* 0x0000000876758981 */ /* 0x000164000c1e1500 */
[----:B------:R-:W-:Y:S02]  /*2860*/  LOP3.LUT R99, R99, R98, RZ, 0x3c, !PT ;  /* 0x0000006263637212 */ /* 0x000fe400078e3cff */
[----:B--2---:R1:W-:Y:S01]  /*2870*/  STS.U16 [R121+UR5], R115 ;  /* 0x0000007379007988 */ /* 0x0043e20008000405 */
[----:B0-----:R-:W-:Y:S01]  /*2880*/  IMAD.WIDE R118, R91, 0x2, R94 ;  /* 0x000000025b767825 */ /* 0x001fe200078e025e */
[----:B-1----:R-:W-:-:S04]  /*2890*/  PRMT R115, RZ, 0x7610, R115 ;  /* 0x00007610ff737816 */ /* 0x002fc80000000073 */
[----:B------:R0:W2:Y:S04]  /*28a0*/  @!P0 LDG.E.U16 R120, desc[UR8][R118.64] ;  /* 0x0000000876788981 */ /* 0x0000a8000c1e1500 */
[----:B---3--:R1:W-:Y:S01]  /*28b0*/  STS.U16 [R121+UR5+0x400], R112 ;  /* 0x0004007079007988 */ /* 0x0083e20008000405 */
[----:B0-----:R-:W-:Y:S01]  /*28c0*/  IMAD.WIDE R118, R91, 0x2, R96 ;  /* 0x000000025b767825 */ /* 0x001fe200078e0260 */
[----:B-1----:R-:W-:-:S04]  /*28d0*/  PRMT R112, RZ, 0x7610, R112 ;  /* 0x00007610ff707816 */ /* 0x002fc80000000070 */
[----:B------:R0:W3:Y:S02]  /*28e0*/  @!P0 LDG.E.U16 R115, desc[UR8][R118.64] ;  /* 0x0000000876738981 */ /* 0x0000e4000c1e1500 */
[----:B0-----:R-:W-:-:S05]  /*28f0*/  IMAD.WIDE R118, R91, 0x2, R98 ;  /* 0x000000025b767825 */ /* 0x001fca00078e0262 */
[----:B------:R0:W2:Y:S02]  /*2900*/  @!P0 LDG.E.U16 R112, desc[UR8][R118.64] ;  /* 0x0000000876708981 */ /* 0x0000a4000c1e1500 */
[----:B0-----:R-:W-:Y:S02]  /*2910*/  IMAD.MOV.U32 R118, RZ, RZ, R23 ;  /* 0x000000ffff767224 */ /* 0x001fe400078e0017 */
[--C-:B------:R-:W-:Y:S01]  /*2920*/  IMAD.MOV.U32 R119, RZ, RZ, R21.reuse ;  /* 0x000000ffff777224 */ /* 0x100fe200078e0015 */
[----:B------:R-:W-:Y:S01]  /*2930*/  PRMT R21, RZ, 0x7610, R21 ;  /* 0x00007610ff157816 */ /* 0x000fe20000000015 */
[----:B------:R-:W-:-:S05]  /*2940*/  IMAD.WIDE R122, R91, 0x2, R118 ;  /* 0x000000025b7a7825 */ /* 0x000fca00078e0276 */
[----:B------:R0:W3:Y:S01]  /*2950*/  @!P0 LDG.E.U16 R21, desc[UR8][R122.64] ;  /* 0x000000087a158981 */ /* 0x0000e2000c1e1500 */
[----:B------:R-:W-:Y:S02]  /*2960*/  IMAD.MOV.U32 R124, RZ, RZ, R25 ;  /* 0x000000ffff7c7224 */ /* 0x000fe400078e0019 */
[----:B------:R-:W-:Y:S02]  /*2970*/  IMAD.MOV.U32 R125, RZ, RZ, R24 ;  /* 0x000000ffff7d7224 */ /* 0x000fe400078e0018 */
[----:B0-----:R-:W-:Y:S02]  /*2980*/  IMAD.MOV.U32 R122, RZ, RZ, R22 ;  /* 0x000000ffff7a7224 */ /* 0x001fe400078e0016 */
[--C-:B------:R-:W-:Y:S01]  /*2990*/  IMAD.MOV.U32 R123, RZ, RZ, R20.reuse ;  /* 0x000000ffff7b7224 */ /* 0x100fe200078e0014 */
[----:B------:R-:W-:Y:S01]  /*29a0*/  PRMT R20, RZ, 0x7610, R20 ;  /* 0x00007610ff147816 */ /* 0x000fe20000000014 */
[----:B------:R-:W-:Y:S01]  /*29b0*/  IMAD.WIDE R22, R91, 0x2, R122 ;  /* 0x000000025b167825 */ /* 0x000fe200078e027a */
[----:B------:R-:W-:-:S04]  /*29c0*/  PRMT R24, RZ, 0x7610, R24 ;  /* 0x00007610ff187816 */ /* 0x000fc80000000018 */
[----:B------:R0:W3:Y:S02]  /*29d0*/  @!P0 LDG.E.U16 R20, desc[UR8][R22.64] ;  /* 0x0000000816148981 */ /* 0x0000e4000c1e1500 */
[----:B0-----:R-:W-:-:S05]  /*29e0*/  IMAD.WIDE R22, R91, 0x2, R124 ;  /* 0x000000025b167825 */ /* 0x001fca00078e027c */
[----:B------:R0:W3:Y:S04]  /*29f0*/  @!P0 LDG.E.U16 R24, desc[UR8][R22.64] ;  /* 0x0000000816188981 */ /* 0x0000e8000c1e1500 */
[----:B----4-:R1:W-:Y:S01]  /*2a00*/  STS.U16 [R121+UR5+0x800], R26 ;  /* 0x0008001a79007988 */ /* 0x0103e20008000405 */
[----:B0-----:R-:W-:Y:S01]  /*2a10*/  IMAD.SHL.U32 R23, R0, 0x8, RZ ;  /* 0x0000000800177824 */ /* 0x001fe200078e00ff */
[----:B-1----:R-:W-:Y:S02]  /*2a20*/  LOP3.LUT R26, R121, 0x10, RZ, 0x3c, !PT ;  /* 0x00000010791a7812 */ /* 0x002fe400078e3cff */
[----:B-----5:R-:W-:Y:S04]  /*2a30*/  STS.U16 [R121+UR5+0xc00], R27 ;  /* 0x000c001b79007988 */ /* 0x020fe80008000405 */
[----:B------:R0:W-:Y:S02]  /*2a40*/  STS.U16 [R26+UR5+0x80], R28 ;  /* 0x0000801c1a007988 */ /* 0x0001e40008000405 */
[----:B0-----:R-:W-:-:S02]  /*2a50*/  LOP3.LUT R28, R23, 0x30, RZ, 0xc0, !PT ;  /* 0x00000030171c7812 */ /* 0x001fc400078ec0ff */
[----:B------:R-:W-:-:S05]  /*2a60*/  LOP3.LUT R23, R0, 0x7, RZ, 0xc0, !PT ;  /* 0x0000000700177812 */ /* 0x000fca00078ec0ff */
[----:B------:R-:W-:Y:S02]  /*2a70*/  IMAD R27, R23, 0x40, R28 ;  /* 0x00000040171b7824 */ /* 0x000fe400078e021c */
[----:B------:R-:W-:Y:S01]  /*2a80*/  IMAD.SHL.U32 R28, R0, 0x2, RZ ;  /* 0x00000002001c7824 */ /* 0x000fe200078e00ff */
[C---:B------:R-:W-:Y:S01]  /*2a90*/  LOP3.LUT R25, R121.reuse, 0x20, RZ, 0x3c, !PT ;  /* 0x0000002079197812 */ /* 0x040fe200078e3cff */
[----:B------:R-:W-:Y:S01]  /*2aa0*/  STS.U16 [R26+UR5+0x480], R29 ;  /* 0x0004801d1a007988 */ /* 0x000fe20008000405 */
[----:B------:R-:W-:Y:S02]  /*2ab0*/  LOP3.LUT R22, R121, 0x30, RZ, 0x3c, !PT ;  /* 0x0000003079167812 */ /* 0x000fe400078e3cff */
[----:B------:R-:W-:Y:S01]  /*2ac0*/  LOP3.LUT R28, R27, 0x30, R28, 0x78, !PT ;  /* 0x000000301b1c7812 */ /* 0x000fe200078e781c */
[----:B------:R-:W-:Y:S01]  /*2ad0*/  IMAD.SHL.U32 R27, R2, 0x2, RZ ;  /* 0x00000002021b7824 */ /* 0x000fe200078e00ff */
[----:B------:R-:W-:Y:S01]  /*2ae0*/  STS.U16 [R26+UR5+0x880], R42 ;  /* 0x0008802a1a007988 */ /* 0x000fe20008000405 */
[----:B------:R-:W-:-:S03]  /*2af0*/  LOP3.LUT R23, R121, 0x40, RZ, 0x3c, !PT ;  /* 0x0000004079177812 */ /* 0x000fc600078e3cff */
[----:B------:R-:W-:Y:S04]  /*2b00*/  STS.U16 [R26+UR5+0xc80], R81 ;  /* 0x000c80511a007988 */ /* 0x000fe80008000405 */
[----:B------:R0:W-:Y:S04]  /*2b10*/  STS.U16 [R25+UR5+0x100], R30 ;  /* 0x0001001e19007988 */ /* 0x0001e80008000405 */
[----:B------:R1:W-:Y:S04]  /*2b20*/  STS.U16 [R25+UR5+0x500], R36 ;  /* 0x0005002419007988 */ /* 0x0003e80008000405 */
[----:B------:R-:W-:Y:S01]  /*2b30*/  STS.U16 [R25+UR5+0x900], R43 ;  /* 0x0009002b19007988 */ /* 0x000fe20008000405 */
[----:B0-----:R-:W-:-:S02]  /*2b40*/  LOP3.LUT R30, R121, 0x50, RZ, 0x3c, !PT ;  /* 0x00000050791e7812 */ /* 0x001fc400078e3cff */
[----:B------:R-:W-:Y:S01]  /*2b50*/  LOP3.LUT R121, R121, 0x60, RZ, 0x3c, !PT ;  /* 0x0000006079797812 */ /* 0x000fe200078e3cff */
[----:B------:R-:W-:Y:S01]  /*2b60*/  STS.U16 [R25+UR5+0xd00], R82 ;  /* 0x000d005219007988 */ /* 0x000fe20008000405 */
[----:B-1----:R-:W-:-:S03]  /*2b70*/  LOP3.LUT R36, R27, 0x70, RZ, 0x3c, !PT ;  /* 0x000000701b247812 */ /* 0x002fc600078e3cff */
[----:B------:R-:W-:Y:S04]  /*2b80*/  STS.U16 [R22+UR5+0x180], R31 ;  /* 0x0001801f16007988 */ /* 0x000fe80008000405 */
        /* <DEDUP_REMOVED lines=22> */
[----:B--2---:R-:W-:Y:S04]  /*2cf0*/  STS.U16 [R27+UR5+0x1600], R112 ;  /* 0x001600701b007988 */ /* 0x004fe80008000405 */
[----:B------:R-:W-:Y:S04]  /*2d00*/  STS.U16 [R26+UR5+0x1080], R107 ;  /* 0x0010806b1a007988 */ /* 0x000fe80008000405 */
[----:B------:R-:W-:Y:S04]  /*2d10*/  STS.U16 [R26+UR5+0x1280], R111 ;  /* 0x0012806f1a007988 */ /* 0x000fe80008000405 */
[----:B------:R-:W-:Y:S04]  /*2d20*/  STS.U16 [R26+UR5+0x1480], R117 ;  /* 0x001480751a007988 */ /* 0x000fe80008000405 */
[----:B---3--:R-:W-:Y:S04]  /*2d30*/  STS.U16 [R26+UR5+0x1680], R21 ;  /* 0x001680151a007988 */ /* 0x008fe80008000405 */
[----:B------:R-:W-:Y:S04]  /*2d40*/  STS.U16 [R25+UR5+0x1100], R108 ;  /* 0x0011006c19007988 */ /* 0x000fe80008000405 */
[----:B------:R-:W-:Y:S04]  /*2d50*/  STS.U16 [R25+UR5+0x1300], R113 ;  /* 0x0013007119007988 */ /* 0x000fe80008000405 */
[----:B------:R-:W-:Y:S04]  /*2d60*/  STS.U16 [R25+UR5+0x1500], R120 ;  /* 0x0015007819007988 */ /* 0x000fe80008000405 */
[----:B------:R-:W-:Y:S04]  /*2d70*/  STS.U16 [R25+UR5+0x1700], R20 ;  /* 0x0017001419007988 */ /* 0x000fe80008000405 */
[----:B------:R-:W-:Y:S04]  /*2d80*/  STS.U16 [R22+UR5+0x1180], R109 ;  /* 0x0011806d16007988 */ /* 0x000fe80008000405 */
[----:B------:R-:W-:Y:S04]  /*2d90*/  STS.U16 [R22+UR5+0x1380], R114 ;  /* 0x0013807216007988 */ /* 0x000fe80008000405 */
[----:B------:R-:W-:Y:S04]  /*2da0*/  STS.U16 [R22+UR5+0x1580], R115 ;  /* 0x0015807316007988 */ /* 0x000fe80008000405 */
[----:B------:R-:W-:Y:S01]  /*2db0*/  STS.U16 [R22+UR5+0x1780], R24 ;  /* 0x0017801816007988 */ /* 0x000fe20008000405 */
[----:B------:R-:W-:Y:S06]  /*2dc0*/  BAR.SYNC.DEFER_BLOCKING 0x0 ;  /* 0x0000000000007b1d */ /* 0x000fec0000010000 */
[----:B------:R-:W-:Y:S04]  /*2dd0*/  LDSM.16.M88.4 R40, [R28+UR5+0x1000] ;  /* 0x001000051c28783b */ /* 0x000fe80008000200 */
[----:B------:R-:W-:Y:S04]  /*2de0*/  LDSM.16.M88.4 R36, [R28+UR5+0x1200] ;  /* 0x001200051c24783b */ /* 0x000fe80008000200 */
[----:B------:R-:W-:Y:S04]  /*2df0*/  LDSM.16.M88.4 R32, [R28+UR5+0x1400] ;  /* 0x001400051c20783b */ /* 0x000fe80008000200 */
[----:B------:R-:W-:Y:S04]  /*2e00*/  LDSM.16.M88.4 R28, [R28+UR5+0x1600] ;  /* 0x001600051c1c783b */ /* 0x000fe80008000200 */
[----:B------:R-:W0:Y:S04]  /*2e10*/  LDSM.16.MT88.4 R24, [R90+UR5] ;  /* 0x000000055a18783b */ /* 0x000e280008004200 */
[----:B------:R-:W1:Y:S04]  /*2e20*/  LDSM.16.MT88.4 R80, [R5+UR5] ;  /* 0x000000050550783b */ /* 0x000e680008004200 */
[----:B------:R-:W2:Y:S04]  /*2e30*/  LDSM.16.MT88.4 R44, [R90+UR5+0x800] ;  /* 0x000800055a2c783b */ /* 0x000ea80008004200 */
[----:B------:R-:W3:Y:S01]  /*2e40*/  LDSM.16.MT88.4 R20, [R5+UR5+0x800] ;  /* 0x000800050514783b */ /* 0x000ee20008004200 */
[----:B------:R-:W-:Y:S01]  /*2e50*/  UIADD3 UR6, UPT, UPT, UR6, -0x1, URZ ;  /* 0xffffffff06067890 */ /* 0x000fe2000fffe0ff */
[C---:B0-----:R-:W-:Y:S08]  /*2e60*/  HMMA.16816.F32 R56, R24.reuse, R40, R56 ;  /* 0x000000281838723c */ /* 0x041ff00000001838 */
[C---:B------:R-:W-:Y:S08]  /*2e70*/  HMMA.16816.F32 R52, R24.reuse, R36, R52 ;  /* 0x000000241834723c */ /* 0x040ff00000001834 */
[C---:B------:R-:W-:Y:S08]  /*2e80*/  HMMA.16816.F32 R48, R24.reuse, R32, R48 ;  /* 0x000000201830723c */ /* 0x040ff00000001830 */
[----:B------:R-:W-:Y:S08]  /*2e90*/  HMMA.16816.F32 R16, R24, R28, R16 ;  /* 0x0000001c1810723c */ /* 0x000ff00000001810 */
[C---:B-1----:R-:W-:Y:S08]  /*2ea0*/  HMMA.16816.F32 R72, R80.reuse, R40, R72 ;  /* 0x000000285048723c */ /* 0x042ff00000001848 */
[C---:B------:R-:W-:Y:S08]  /*2eb0*/  HMMA.16816.F32 R68, R80.reuse, R36, R68 ;  /* 0x000000245044723c */ /* 0x040ff00000001844 */
[C---:B------:R-:W-:Y:S08]  /*2ec0*/  HMMA.16816.F32 R64, R80.reuse, R32, R64 ;  /* 0x000000205040723c */ /* 0x040ff00000001840 */
[----:B------:R-:W-:Y:S01]  /*2ed0*/  HMMA.16816.F32 R60, R80, R28, R60 ;  /* 0x0000001c503c723c */ /* 0x000fe2000000183c */
[----:B------:R-:W-:-:S07]  /*2ee0*/  UISETP.NE.U32.AND UP0, UPT, UR6, URZ, UPT ;  /* 0x000000ff0600728c */ /* 0x000fce000bf05070 */
[C---:B--2---:R-:W-:Y:S08]  /*2ef0*/  HMMA.16816.F32 R56, R44.reuse, R42, R56 ;  /* 0x0000002a2c38723c */ /* 0x044ff00000001838 */
[C---:B------:R-:W-:Y:S08]  /*2f00*/  HMMA.16816.F32 R52, R44.reuse, R38, R52 ;  /* 0x000000262c34723c */ /* 0x040ff00000001834 */
[C---:B------:R-:W-:Y:S08]  /*2f10*/  HMMA.16816.F32 R48, R44.reuse, R34, R48 ;  /* 0x000000222c30723c */ /* 0x040ff00000001830 */
[----:B------:R-:W-:Y:S01]  /*2f20*/  HMMA.16816.F32 R16, R44, R30, R16 ;  /* 0x0000001e2c10723c */ /* 0x000fe20000001810 */
[----:B------:R-:W-:-:S02]  /*2f30*/  IMAD.U32 R25, RZ, RZ, UR39 ;  /* 0x00000027ff197e24 */ /* 0x000fc4000f8e00ff */
[----:B------:R-:W-:-:S04]  /*2f40*/  IMAD.WIDE R124, R92, 0x2, R124 ;  /* 0x000000025c7c7825 */ /* 0x000fc800078e027c */
[C---:B------:R-:W-:Y:S01]  /*2f50*/  IMAD.WIDE R122, R92.reuse, 0x2, R122 ;  /* 0x000000025c7a7825 */ /* 0x040fe200078e027a */
[----:B---3--:R-:W-:Y:S03]  /*2f60*/  HMMA.16816.F32 R72, R20, R42, R72 ;  /* 0x0000002a1448723c */ /* 0x008fe60000001848 */
[----:B------:R-:W-:-:S04]  /*2f70*/  IMAD.WIDE R118, R92, 0x2, R118 ;  /* 0x000000025c767825 */ /* 0x000fc800078e0276 */
[C---:B------:R-:W-:Y:S01]  /*2f80*/  IMAD.WIDE R26, R92.reuse, 0x2, R98 ;  /* 0x000000025c1a7825 */ /* 0x040fe200078e0262 */
[----:B------:R-:W-:Y:S03]  /*2f90*/  HMMA.16816.F32 R68, R20, R38, R68 ;  /* 0x000000261444723c */ /* 0x000fe60000001844 */
[----:B------:R-:W-:-:S04]  /*2fa0*/  IMAD.WIDE R112, R92, 0x2, R76 ;  /* 0x000000025c707825 */ /* 0x000fc800078e024c */
[C---:B------:R-:W-:Y:S01]  /*2fb0*/  IMAD.WIDE R114, R92.reuse, 0x2, R14 ;  /* 0x000000025c727825 */ /* 0x040fe200078e020e */
[----:B------:R-:W-:Y:S03]  /*2fc0*/  HMMA.16816.F32 R64, R20, R34, R64 ;  /* 0x000000221440723c */ /* 0x000fe60000001840 */
[----:B------:R-:W-:-:S04]  /*2fd0*/  IMAD.WIDE R6, R92, 0x2, R6 ;  /* 0x000000025c067825 */ /* 0x000fc800078e0206 */
[----:B------:R-:W-:Y:S01]  /*2fe0*/  IMAD.WIDE R100, R25, 0x2, R100 ;  /* 0x0000000219647825 */ /* 0x000fe200078e0264 */
[----:B------:R-:W-:Y:S03]  /*2ff0*/  HMMA.16816.F32 R60, R20, R30, R60 ;  /* 0x0000001e143c723c */ /* 0x000fe6000000183c */
[----:B------:R-:W-:Y:S02]  /*3000*/  IMAD.MOV.U32 R25, RZ, RZ, R124 ;  /* 0x000000ffff197224 */ /* 0x000fe400078e007c */
[----:B------:R-:W-:Y:S02]  /*3010*/  IMAD.MOV.U32 R24, RZ, RZ, R125 ;  /* 0x000000ffff187224 */ /* 0x000fe400078e007d */
[----:B------:R-:W-:Y:S02]  /*3020*/  IMAD.MOV.U32 R22, RZ, RZ, R122 ;  /* 0x000000ffff167224 */ /* 0x000fe400078e007a */
[----:B------:R-:W-:-:S02]  /*3030*/  IMAD.MOV.U32 R20, RZ, RZ, R123 ;  /* 0x000000ffff147224 */ /* 0x000fc400078e007b */
[----:B------:R-:W-:Y:S02]  /*3040*/  IMAD.MOV.U32 R23, RZ, RZ, R118 ;  /* 0x000000ffff177224 */ /* 0x000fe400078e0076 */
[----:B------:R-:W-:Y:S02]  /*3050*/  IMAD.MOV.U32 R21, RZ, RZ, R119 ;  /* 0x000000ffff157224 */ /* 0x000fe400078e0077 */
[----:B------:R-:W-:-:S04]  /*3060*/  IMAD.WIDE R96, R92, 0x2, R96 ;  /* 0x000000025c607825 */ /* 0x000fc800078e0260 */
[----:B------:R-:W-:Y:S02]  /*3070*/  IMAD.MOV.U32 R99, RZ, RZ, R26 ;  /* 0x000000ffff637224 */ /* 0x000fe400078e001a */
[----:B------:R-:W-:Y:S02]  /*3080*/  IMAD.MOV.U32 R98, RZ, RZ, R27 ;  /* 0x000000ffff627224 */ /* 0x000fe400078e001b */
[----:B------:R-:W-:-:S04]  /*3090*/  IMAD.WIDE R94, R92, 0x2, R94 ;  /* 0x000000025c5e7825 */ /* 0x000fc800078e025e */
[----:B------:R-:W-:-:S04]  /*30a0*/  IMAD.WIDE R88, R92, 0x2, R88 ;  /* 0x000000025c587825 */ /* 0x000fc800078e0258 */
[----:B------:R-:W-:-:S04]  /*30b0*/  IMAD.WIDE R86, R92, 0x2, R86 ;  /* 0x000000025c567825 */ /* 0x000fc800078e0256 */
[----:B------:R-:W-:-:S04]  /*30c0*/  IMAD.WIDE R84, R92, 0x2, R84 ;  /* 0x000000025c547825 */ /* 0x000fc800078e0254 */
[----:B------:R-:W-:-:S04]  /*30d0*/  IMAD.WIDE R78, R92, 0x2, R78 ;  /* 0x000000025c4e7825 */ /* 0x000fc800078e024e */
[----:B------:R-:W-:-:S04]  /*30e0*/  IMAD.WIDE R14, R92, 0x2, R10 ;  /* 0x000000025c0e7825 */ /* 0x000fc800078e020a */
[----:B------:R-:W-:Y:S02]  /*30f0*/  IMAD.MOV.U32 R111, RZ, RZ, R112 ;  /* 0x000000ffff6f7224 */ /* 0x000fe400078e0070 */
[----:B------:R-:W-:Y:S02]  /*3100*/  IMAD.MOV.U32 R110, RZ, RZ, R115 ;  /* 0x000000ffff6e7224 */ /* 0x000fe400078e0073 */
[----:B------:R-:W-:-:S04]  /*3110*/  IMAD.WIDE R76, R92, 0x2, R12 ;  /* 0x000000025c4c7825 */ /* 0x000fc800078e020c */
[----:B------:R-:W-:-:S04]  /*3120*/  IMAD.WIDE R106, R92, 0x2, R8 ;  /* 0x000000025c6a7825 */ /* 0x000fc800078e0208 */
[----:B------:R-:W-:Y:S02]  /*3130*/  IMAD.MOV.U32 R109, RZ, RZ, R6 ;  /* 0x000000ffff6d7224 */ /* 0x000fe400078e0006 */
[----:B------:R-:W-:Y:S02]  /*3140*/  IMAD.MOV.U32 R108, RZ, RZ, R7 ;  /* 0x000000ffff6c7224 */ /* 0x000fe400078e0007 */
[----:B------:R-:W-:Y:S01]  /*3150*/  VIADD R93, R93, 0xffffffe0 ;  /* 0xffffffe05d5d7836 */ /* 0x000fe20000000000 */
[----:B------:R-:W-:Y:S06]  /*3160*/  BRA.U UP0, `(.L_x_1) ;  /* 0xffffffe900807547 */ /* 0x000fec000b83ffff */
[----:B------:R-:W-:Y:S02]  /*3170*/  F2FP.F16.F32.PACK_AB R19, R19, R18 ;  /* 0x000000121313723e */ /* 0x000fe400000000ff */
[----:B------:R-:W-:Y:S02]  /*3180*/  F2FP.F16.F32.PACK_AB R51, R51, R50 ;  /* 0x000000323333723e */ /* 0x000fe400000000ff */
[----:B------:R-:W-:Y:S02]  /*3190*/  F2FP.F16.F32.PACK_AB R55, R55, R54 ;  /* 0x000000363737723e */ /* 0x000fe400000000ff */
[----:B------:R-:W-:Y:S02]  /*31a0*/  F2FP.F16.F32.PACK_AB R59, R59, R58 ;  /* 0x0000003a3b3b723e */ /* 0x000fe400000000ff */
[----:B------:R-:W-:Y:S02]  /*31b0*/  F2FP.F16.F32.PACK_AB R18, R17, R16 ;  /* 0x000000101112723e */ /* 0x000fe400000000ff */
[----:B------:R-:W-:-:S02]  /*31c0*/  F2FP.F16.F32.PACK_AB R50, R49, R48 ;  /* 0x000000303132723e */ /* 0x000fc400000000ff */
        /* <DEDUP_REMOVED lines=9> */
[----:B------:R-:W-:-:S07]  /*3260*/  F2FP.F16.F32.PACK_AB R56, R73, R72 ;  /* 0x000000484938723e */ /* 0x000fce00000000ff */
.L_x_0:
[----:B------:R-:W0:Y:S01]  /*3270*/  S2R R6, SR_TID.X ;  /* 0x0000000000067919 */ /* 0x000e220000002100 */
[----:B------:R-:W-:Y:S01]  /*3280*/  IMAD.SHL.U32 R5, R0, 0x10, RZ ;  /* 0x0000001000057824 */ /* 0x000fe200078e00ff */
[----:B------:R-:W-:Y:S01]  /*3290*/  LEA R20, R2, UR5, 0x4 ;  /* 0x0000000502147c11 */ /* 0x000fe2000f8e20ff */
[----:B------:R-:W-:Y:S01]  /*32a0*/  IMAD.SHL.U32 R0, R0, 0x20, RZ ;  /* 0x0000002000007824 */ /* 0x000fe200078e00ff */
[----:B------:R-:W-:Y:S01]  /*32b0*/  BAR.SYNC.DEFER_BLOCKING 0x0 ;  /* 0x0000000000007b1d */ /* 0x000fe20000010000 */
[----:B------:R-:W-:Y:S01]  /*32c0*/  VIADD R2, R3, 0x3 ;  /* 0x0000000303027836 */ /* 0x000fe20000000000 */
[----:B------:R-:W-:Y:S01]  /*32d0*/  LOP3.LUT R5, R5, 0xf0, RZ, 0xc0, !PT ;  /* 0x000000f005057812 */ /* 0x000fe200078ec0ff */
[C---:B------:R-:W-:Y:S01]  /*32e0*/  VIADD R21, R3.reuse, 0x5 ;  /* 0x0000000503157836 */ /* 0x040fe20000000000 */
[----:B------:R-:W-:Y:S02]  /*32f0*/  LOP3.LUT R0, R0, 0x200, RZ, 0xc0, !PT ;  /* 0x0000020000007812 */ /* 0x000fe400078ec0ff */
[----:B------:R-:W1:Y:S02]  /*3300*/  LDCU.128 UR12, c[0x0][0x390] ;  /* 0x00007200ff0c77ac */ /* 0x000e640008000c00 */
[----:B------:R-:W-:Y:S01]  /*3310*/  IADD3 R0, PT, PT, R0, UR5, R5 ;  /* 0x0000000500007c10 */ /* 0x000fe2000fffe005 */
[----:B------:R-:W-:Y:S01]  /*3320*/  VIADD R5, R3, 0x2 ;  /* 0x0000000203057836 */ /* 0x000fe20000000000 */
[----:B------:R-:W2:Y:S01]  /*3330*/  LDCU UR4, c[0x0][0x3b4] ;  /* 0x00007680ff0477ac */ /* 0x000ea20008000800 */
[----:B------:R-:W3:Y:S01]  /*3340*/  LDCU UR5, c[0x0][0x3b8] ;  /* 0x00007700ff0577ac */ /* 0x000ee20008000800 */
[----:B-1----:R-:W-:-:S02]  /*3350*/  ISETP.GE.AND P0, PT, R4, UR14, PT ;  /* 0x0000000e04007c0c */ /* 0x002fc4000bf06270 */
[----:B0-----:R-:W-:Y:S01]  /*3360*/  LOP3.LUT R7, R6, 0x20, RZ, 0xc0, !PT ;  /* 0x0000002006077812 */ /* 0x001fe200078ec0ff */
[----:B--2---:R-:W-:Y:S01]  /*3370*/  IMAD R4, R4, UR4, RZ ;  /* 0x0000000404047c24 */ /* 0x004fe2000f8e02ff */
[----:B------:R-:W-:Y:S01]  /*3380*/  ISETP.LT.AND P4, PT, R5, UR15, !P0 ;  /* 0x0000000f05007c0c */ /* 0x000fe2000c781270 */
[----:B---3--:R-:W-:Y:S01]  /*3390*/  IMAD R5, R3, UR5, RZ ;  /* 0x0000000503057c24 */ /* 0x008fe2000f8e02ff */
[----:B------:R-:W-:Y:S01]  /*33a0*/  ISETP.LT.AND P3, PT, R2, UR15, !P0 ;  /* 0x0000000f02007c0c */ /* 0x000fe2000c761270 */
[----:B------:R-:W-:Y:S01]  /*33b0*/  IMAD R28, R7, 0x8, R0 ;  /* 0x00000008071c7824 */ /* 0x000fe200078e0200 */
[C---:B------:R-:W-:Y:S01]  /*33c0*/  ISETP.LT.AND P1, PT, R3.reuse, UR15, !P0 ;  /* 0x0000000f03007c0c */ /* 0x040fe2000c721270 */
[----:B------:R-:W-:Y:S02]  /*33d0*/  VIADD R0, R3, 0x1 ;  /* 0x0000000103007836 */ /* 0x000fe40000000000 */
[----:B------:R-:W-:Y:S01]  /*33e0*/  VIADD R25, R5, UR5 ;  /* 0x0000000505197c36 */ /* 0x000fe20008000000 */
[----:B------:R-:W-:Y:S01]  /*33f0*/  STSM.16.M88.4 [R28], R56 ;  /* 0x000000381c007844 */ /* 0x000fe20000000200 */
[----:B------:R-:W-:Y:S01]  /*3400*/  BAR.SYNC.DEFER_BLOCKING 0x0 ;  /* 0x0000000000007b1d */ /* 0x000fe20000010000 */
[----:B------:R-:W-:Y:S01]  /*3410*/  ISETP.LT.AND P5, PT, R0, UR15, !P0 ;  /* 0x0000000f00007c0c */ /* 0x000fe2000c7a1270 */
[----:B------:R-:W-:-:S02]  /*3420*/  VIADD R0, R3, 0x4 ;  /* 0x0000000403007836 */ /* 0x000fc40000000000 */
[----:B------:R-:W-:-:S03]  /*3430*/  VIADD R27, R25, UR5 ;  /* 0x00000005191b7c36 */ /* 0x000fc60008000000 */
[----:B------:R-:W-:Y:S02]  /*3440*/  ISETP.LT.AND P2, PT, R0, UR15, !P0 ;  /* 0x0000000f00007c0c */ /* 0x000fe4000c741270 */
[----:B------:R-:W-:-:S04]  /*3450*/  LEA R0, P6, R4, UR12, 0x1 ;  /* 0x0000000c04007c11 */ /* 0x000fc8000f8c08ff */
[----:B------:R-:W-:Y:S02]  /*3460*/  LEA.HI.X.SX32 R2, R4, UR13, 0x1, P6 ;  /* 0x0000000d04027c11 */ /* 0x000fe4000b0f0eff */
[----:B------:R-:W-:-:S04]  /*3470*/  LEA R22, P6, R5, R0, 0x1 ;  /* 0x0000000005167211 */ /* 0x000fc800078c08ff */
[----:B------:R-:W-:Y:S02]  /*3480*/  LEA.HI.X.SX32 R23, R5, R2, 0x1, P6 ;  /* 0x0000000205177211 */ /* 0x000fe400030f0eff */
[C---:B------:R-:W-:Y:S01]  /*3490*/  LEA R24, P6, R25.reuse, R0, 0x1 ;  /* 0x0000000019187211 */ /* 0x040fe200078c08ff */
[----:B------:R-:W0:Y:S03]  /*34a0*/  LDS.128 R12, [R20] ;  /* 0x00000000140c7984 */ /* 0x000e260000000c00 */
[----:B------:R-:W-:Y:S01]  /*34b0*/  LEA.HI.X.SX32 R25, R25, R2, 0x1, P6 ;  /* 0x0000000219197211 */ /* 0x000fe200030f0eff */
[----:B------:R-:W-:Y:S01]  /*34c0*/  BAR.SYNC.DEFER_BLOCKING 0x0 ;  /* 0x0000000000007b1d */ /* 0x000fe20000010000 */
[----:B------:R-:W-:-:S05]  /*34d0*/  LEA R26, P6, R27, R0, 0x1 ;  /* 0x000000001b1a7211 */ /* 0x000fca00078c08ff */
[----:B------:R-:W-:Y:S02]  /*34e0*/  STSM.16.M88.4 [R28], R52 ;  /* 0x000000341c007844 */ /* 0x000fe40000000200 */
[----:B------:R-:W-:Y:S06]  /*34f0*/  BAR.SYNC.DEFER_BLOCKING 0x0 ;  /* 0x0000000000007b1d */ /* 0x000fec0000010000 */
[----:B------:R-:W1:Y:S02]  /*3500*/  LDS.128 R8, [R20] ;  /* 0x0000000014087984 */ /* 0x000e640000000c00 */
[----:B------:R-:W-:Y:S06]  /*3510*/  BAR.SYNC.DEFER_BLOCKING 0x0 ;  /* 0x0000000000007b1d */ /* 0x000fec0000010000 */
[----:B------:R-:W-:Y:S02]  /*3520*/  STSM.16.M88.4 [R28], R48 ;  /* 0x000000301c007844 */ /* 0x000fe40000000200 */
[----:B------:R-:W-:Y:S06]  /*3530*/  BAR.SYNC.DEFER_BLOCKING 0x0 ;  /* 0x0000000000007b1d */ /* 0x000fec0000010000 */
[----:B------:R-:W2:Y:S02]  /*3540*/  LDS.128 R4, [R20] ;  /* 0x0000000014047984 */ /* 0x000ea40000000c00 */
[----:B------:R-:W-:Y:S06]  /*3550*/  BAR.SYNC.DEFER_BLOCKING 0x0 ;  /* 0x0000000000007b1d */ /* 0x000fec0000010000 */
[----:B------:R3:W-:Y:S02]  /*3560*/  STSM.16.M88.4 [R28], R16 ;  /* 0x000000101c007844 */ /* 0x0007e40000000200 */
[----:B------:R-:W-:Y:S01]  /*3570*/  BAR.SYNC.DEFER_BLOCKING 0x0 ;  /* 0x0000000000007b1d */ /* 0x000fe20000010000 */
[C---:B---3--:R-:W-:Y:S01]  /*3580*/  VIADD R17, R27.reuse, UR5 ;  /* 0x000000051b117c36 */ /* 0x048fe20008000000 */
[----:B------:R-:W-:-:S03]  /*3590*/  LEA.HI.X.SX32 R27, R27, R2, 0x1, P6 ;  /* 0x000000021b1b7211 */ /* 0x000fc600030f0eff */
[C---:B------:R-:W-:Y:S01]  /*35a0*/  VIADD R19, R17.reuse, UR5 ;  /* 0x0000000511137c36 */ /* 0x040fe20008000000 */
[----:B------:R-:W-:-:S04]  /*35b0*/  LEA R16, P6, R17, R0, 0x1 ;  /* 0x0000000011107211 */ /* 0x000fc800078c08ff */
[----:B------:R-:W-:Y:S02]  /*35c0*/  LEA.HI.X.SX32 R17, R17, R2, 0x1, P6 ;  /* 0x0000000211117211 */ /* 0x000fe400030f0eff */
[----:B------:R-:W-:Y:S01]  /*35d0*/  LEA R18, P6, R19, R0, 0x1 ;  /* 0x0000000013127211 */ /* 0x000fe200078c08ff */
[----:B0-----:R0:W-:Y:S01]  /*35e0*/  @P1 STG.E.U16 desc[UR8][R22.64], R12 ;  /* 0x0000000c16001986 */ /* 0x0011e2000c101508 */
[----:B------:R-:W-:Y:S01]  /*35f0*/  ISETP.LT.AND P1, PT, R21, UR15, !P0 ;  /* 0x0000000f15007c0c */ /* 0x000fe2000c721270 */
[C---:B------:R-:W-:Y:S01]  /*3600*/  VIADD R21, R3.reuse, 0x6 ;  /* 0x0000000603157836 */ /* 0x040fe20000000000 */
[----:B0-----:R-:W-:Y:S01]  /*3610*/  PRMT R23, R12, 0x7632, R23 ;  /* 0x000076320c177816 */ /* 0x001fe20000000017 */
[----:B------:R-:W-:-:S04]  /*3620*/  VIADD R12, R3, 0x7 ;  /* 0x00000007030c7836 */ /* 0x000fc80000000000 */
[----:B------:R0:W-:Y:S01]  /*3630*/  @P5 STG.E.U16 desc[UR8][R24.64], R23 ;  /* 0x0000001718005986 */ /* 0x0001e2000c101508 */
[----:B------:R-:W-:Y:S01]  /*3640*/  ISETP.LT.AND P5, PT, R21, UR15, !P0 ;  /* 0x0000000f15007c0c */ /* 0x000fe2000c7a1270 */
[C---:B------:R-:W-:Y:S01]  /*3650*/  VIADD R21, R19.reuse, UR5 ;  /* 0x0000000513157c36 */ /* 0x040fe20008000000 */
[----:B------:R-:W-:Y:S01]  /*3660*/  LEA.HI.X.SX32 R19, R19, R2, 0x1, P6 ;  /* 0x0000000213137211 */ /* 0x000fe200030f0eff */
[----:B------:R3:W-:Y:S01]  /*3670*/  @P4 STG.E.U16 desc[UR8][R26.64], R13 ;  /* 0x0000000d1a004986 */ /* 0x0007e2000c101508 */
[----:B------:R-:W-:Y:S01]  /*3680*/  ISETP.LT.AND P4, PT, R12, UR15, !P0 ;  /* 0x0000000f0c007c0c */ /* 0x000fe2000c781270 */
[----:B------:R-:W-:Y:S01]  /*3690*/  VIADD R12, R3, 0x8 ;  /* 0x00000008030c7836 */ /* 0x000fe20000000000 */
[----:B------:R-:W-:Y:S02]  /*36a0*/  LEA R22, P6, R21, R0, 0x1 ;  /* 0x0000000015167211 */ /* 0x000fe400078c08ff */
[----:B0-----:R-:W-:Y:S02]  /*36b0*/  PRMT R23, R13, 0x7632, R23 ;  /* 0x000076320d177816 */ /* 0x001fe40000000017 */
[----:B------:R-:W-:Y:S01]  /*36c0*/  PRMT R24, R14, 0x7632, R24 ;  /* 0x000076320e187816 */ /* 0x000fe20000000018 */
[----:B---3--:R-:W-:-:S02]  /*36d0*/  VIADD R13, R21, UR5 ;  /* 0x00000005150d7c36 */ /* 0x008fc40008000000 */
[----:B------:R0:W-:Y:S01]  /*36e0*/  @P3 STG.E.U16 desc[UR8][R16.64], R23 ;  /* 0x0000001710003986 */ /* 0x0001e2000c101508 */
[----:B------:R-:W-:Y:S01]  /*36f0*/  ISETP.LT.AND P3, PT, R12, UR15, !P0 ;  /* 0x0000000f0c007c0c */ /* 0x000fe2000c761270 */
[----:B------:R-:W-:Y:S02]  /*3700*/  VIADD R12, R3, 0x9 ;  /* 0x00000009030c7836 */ /* 0x000fe40000000000 */
[----:B------:R3:W-:Y:S03]  /*3710*/  @P2 STG.E.U16 desc[UR8][R18.64], R14 ;  /* 0x0000000e12002986 */ /* 0x0007e6000c101508 */
[----:B------:R-:W-:Y:S02]  /*3720*/  ISETP.LT.AND P2, PT, R12, UR15, !P0 ;  /* 0x0000000f0c007c0c */ /* 0x000fe4000c741270 */
[----:B0-----:R-:W-:Y:S01]  /*3730*/  LEA.HI.X.SX32 R23, R21, R2, 0x1, P6 ;  /* 0x0000000215177211 */ /* 0x001fe200030f0eff */
[C---:B------:R-:W-:Y:S01]  /*3740*/  VIADD R17, R13.reuse, UR5 ;  /* 0x000000050d117c36 */ /* 0x040fe20008000000 */
[----:B------:R-:W-:Y:S01]  /*3750*/  LEA R12, P6, R13, R0, 0x1 ;  /* 0x000000000d0c7211 */ /* 0x000fe200078c08ff */
[----:B------:R-:W-:-:S02]  /*3760*/  VIADD R21, R3, 0xa ;  /* 0x0000000a03157836 */ /* 0x000fc40000000000 */
[----:B---3--:R-:W-:Y:S01]  /*3770*/  VIADD R19, R17, UR5 ;  /* 0x0000000511137c36 */ /* 0x008fe20008000000 */
[----:B------:R-:W-:Y:S01]  /*3780*/  LEA.HI.X.SX32 R13, R13, R2, 0x1, P6 ;  /* 0x000000020d0d7211 */ /* 0x000fe200030f0eff */
[----:B------:R0:W-:Y:S01]  /*3790*/  @P1 STG.E.U16 desc[UR8][R22.64], R24 ;  /* 0x0000001816001986 */ /* 0x0001e2000c101508 */
[----:B------:R-:W-:Y:S01]  /*37a0*/  LEA R16, P6, R17, R0, 0x1 ;  /* 0x0000000011107211 */ /* 0x000fe200078c08ff */
[----:B------:R-:W-:Y:S01]  /*37b0*/  VIADD R14, R3, 0xb ;  /* 0x0000000b030e7836 */ /* 0x000fe20000000000 */
[----:B------:R-:W-:Y:S01]  /*37c0*/  ISETP.LT.AND P1, PT, R21, UR15, !P0 ;  /* 0x0000000f15007c0c */ /* 0x000fe2000c721270 */
[----:B------:R-:W-:Y:S01]  /*37d0*/  VIADD R21, R19, UR5 ;  /* 0x0000000513157c36 */ /* 0x000fe20008000000 */
[----:B------:R-:W-:Y:S01]  /*37e0*/  LEA.HI.X.SX32 R17, R17, R2, 0x1, P6 ;  /* 0x0000000211117211 */ /* 0x000fe200030f0eff */
[----:B------:R3:W-:Y:S01]  /*37f0*/  @P5 STG.E.U16 desc[UR8][R12.64], R15 ;  /* 0x0000000f0c005986 */ /* 0x0007e2000c101508 */
[----:B------:R-:W-:Y:S02]  /*3800*/  LEA R18, P6, R19, R0, 0x1 ;  /* 0x0000000013127211 */ /* 0x000fe400078c08ff */
[----:B------:R-:W-:Y:S01]  /*3810*/  ISETP.LT.AND P5, PT, R14, UR15, !P0 ;  /* 0x0000000f0e007c0c */ /* 0x000fe2000c7a1270 */
[----:B------:R-:W-:Y:S01]  /*3820*/  VIADD R14, R3, 0xc ;  /* 0x0000000c030e7836 */ /* 0x000fe20000000000 */
[----:B------:R-:W-:-:S02]  /*3830*/  LEA.HI.X.SX32 R19, R19, R2, 0x1, P6 ;  /* 0x0000000213137211 */ /* 0x000fc400030f0eff */
[----:B0-----:R-:W-:Y:S02]  /*3840*/  PRMT R23, R15, 0x7632, R23 ;  /* 0x000076320f177816 */ /* 0x001fe40000000017 */
[----:B------:R-:W-:Y:S01]  /*3850*/  LEA R22, P6, R21, R0, 0x1 ;  /* 0x0000000015167211 */ /* 0x000fe200078c08ff */
[----:B---3--:R-:W-:Y:S02]  /*3860*/  VIADD R12, R3, 0xd ;  /* 0x0000000d030c7836 */ /* 0x008fe40000000000 */
[----:B------:R0:W-:Y:S01]  /*3870*/  @P4 STG.E.U16 desc[UR8][R16.64], R23 ;  /* 0x0000001710004986 */ /* 0x0001e2000c101508 */
[----:B------:R-:W-:Y:S01]  /*3880*/  VIADD R13, R21, UR5 ;  /* 0x00000005150d7c36 */ /* 0x000fe20008000000 */
[----:B------:R-:W-:Y:S01]  /*3890*/  ISETP.LT.AND P4, PT, R14, UR15, !P0 ;  /* 0x0000000f0e007c0c */ /* 0x000fe2000c781270 */
[----:B------:R-:W-:Y:S01]  /*38a0*/  VIADD R14, R3, 0xe ;  /* 0x0000000e030e7836 */ /* 0x000fe20000000000 */
[----:B-1----:R1:W-:Y:S01]  /*38b0*/  @P3 STG.E.U16 desc[UR8][R18.64], R8 ;  /* 0x0000000812003986 */ /* 0x0023e2000c101508 */
[----:B------:R-:W-:Y:S01]  /*38c0*/  ISETP.LT.AND P3, PT, R12, UR15, !P0 ;  /* 0x0000000f0c007c0c */ /* 0x000fe2000c761270 */
[----:B------:R-:W-:Y:S01]  /*38d0*/  VIADD R15, R13, UR5 ;  /* 0x000000050d0f7c36 */ /* 0x000fe20008000000 */
[----:B0-----:R-:W-:-:S03]  /*38e0*/  LEA.HI.X.SX32 R23, R21, R2, 0x1, P6 ;  /* 0x0000000215177211 */ /* 0x001fc600030f0eff */
[----:B------:R-:W-:Y:S01]  /*38f0*/  VIADD R17, R15, UR5 ;  /* 0x000000050f117c36 */ /* 0x000fe20008000000 */
[----:B------:R-:W-:Y:S02]  /*3900*/  LEA R12, P6, R13, R0, 0x1 ;  /* 0x000000000d0c7211 */ /* 0x000fe400078c08ff */
[----:B-1----:R-:W-:Y:S01]  /*3910*/  PRMT R19, R8, 0x7632, R19 ;  /* 0x0000763208137816 */ /* 0x002fe20000000013 */
[----:B------:R-:W-:Y:S01]  /*3920*/  VIADD R8, R3, 0xf ;  /* 0x0000000f03087836 */ /* 0x000fe20000000000 */
[----:B------:R-:W-:Y:S02]  /*3930*/  LEA.HI.X.SX32 R13, R13, R2, 0x1, P6 ;  /* 0x000000020d0d7211 */ /* 0x000fe400030f0eff */
[----:B--2---:R-:W-:Y:S01]  /*3940*/  PRMT R21, R5, 0x7632, R21 ;  /* 0x0000763205157816 */ /* 0x004fe20000000015 */
[----:B------:R0:W-:Y:S01]  /*3950*/  @P2 STG.E.U16 desc[UR8][R22.64], R19 ;  /* 0x0000001316002986 */ /* 0x0001e2000c101508 */
[----:B------:R-:W-:Y:S02]  /*3960*/  ISETP.LT.AND P2, PT, R14, UR15, !P0 ;  /* 0x0000000f0e007c0c */ /* 0x000fe4000c741270 */
[----:B------:R-:W-:Y:S01]  /*3970*/  LEA R14, P6, R15, R0, 0x1 ;  /* 0x000000000f0e7211 */ /* 0x000fe200078c08ff */
[----:B------:R1:W-:Y:S01]  /*3980*/  @P1 STG.E.U16 desc[UR8][R12.64], R9 ;  /* 0x000000090c001986 */ /* 0x0003e2000c101508 */
[----:B------:R-:W-:Y:S01]  /*3990*/  ISETP.LT.AND P1, PT, R8, UR15, !P0 ;  /* 0x0000000f08007c0c */ /* 0x000fe2000c721270 */
[----:B------:R-:W-:Y:S01]  /*39a0*/  VIADD R8, R3, 0x10 ;  /* 0x0000001003087836 */ /* 0x000fe20000000000 */
[----:B------:R-:W-:-:S02]  /*39b0*/  LEA.HI.X.SX32 R15, R15, R2, 0x1, P6 ;  /* 0x000000020f0f7211 */ /* 0x000fc400030f0eff */
[C---:B------:R-:W-:Y:S01]  /*39c0*/  LEA R16, P6, R17.reuse, R0, 0x1 ;  /* 0x0000000011107211 */ /* 0x040fe200078c08ff */
[----:B0-----:R-:W-:-:S03]  /*39d0*/  VIADD R19, R17, UR5 ;  /* 0x0000000511137c36 */ /* 0x001fc60008000000 */
[----:B------:R-:W-:Y:S02]  /*39e0*/  LEA.HI.X.SX32 R17, R17, R2, 0x1, P6 ;  /* 0x0000000211117211 */ /* 0x000fe400030f0eff */
[----:B-1----:R-:W-:Y:S01]  /*39f0*/  PRMT R13, R9, 0x7632, R13 ;  /* 0x00007632090d7816 */ /* 0x002fe2000000000d */
[C---:B------:R-:W-:Y:S01]  /*3a00*/  VIADD R9, R19.reuse, UR5 ;  /* 0x0000000513097c36 */ /* 0x040fe20008000000 */
[----:B------:R-:W-:Y:S01]  /*3a10*/  LEA R18, P6, R19, R0, 0x1 ;  /* 0x0000000013127211 */ /* 0x000fe200078c08ff */
[C---:B------:R-:W-:Y:S02]  /*3a20*/  VIADD R12, R3.reuse, 0x12 ;  /* 0x00000012030c7836 */ /* 0x040fe40000000000 */
[----:B------:R0:W-:Y:S01]  /*3a30*/  @P5 STG.E.U16 desc[UR8][R14.64], R13 ;  /* 0x0000000d0e005986 */ /* 0x0001e2000c101508 */
[----:B------:R-:W-:Y:S01]  /*3a40*/  ISETP.LT.AND P5, PT, R8, UR15, !P0 ;  /* 0x0000000f08007c0c */ /* 0x000fe2000c7a1270 */
[----:B------:R-:W-:Y:S01]  /*3a50*/  VIADD R8, R3, 0x11 ;  /* 0x0000001103087836 */ /* 0x000fe20000000000 */
[----:B------:R-:W-:Y:S01]  /*3a60*/  LEA.HI.X.SX32 R19, R19, R2, 0x1, P6 ;  /* 0x0000000213137211 */ /* 0x000fe200030f0eff */
[----:B------:R1:W-:Y:S03]  /*3a70*/  @P4 STG.E.U16 desc[UR8][R16.64], R10 ;  /* 0x0000000a10004986 */ /* 0x0003e6000c101508 */
[----:B------:R-:W-:-:S02]  /*3a80*/  ISETP.LT.AND P4, PT, R8, UR15, !P0 ;  /* 0x0000000f08007c0c */ /* 0x000fc4000c781270 */
[C---:B------:R-:W-:Y:S01]  /*3a90*/  LEA R8, P6, R9.reuse, R0, 0x1 ;  /* 0x0000000009087211 */ /* 0x040fe200078c08ff */
[----:B0-----:R-:W-:-:S03]  /*3aa0*/  VIADD R13, R9, UR5 ;  /* 0x00000005090d7c36 */ /* 0x001fc60008000000 */
[----:B------:R-:W-:Y:S02]  /*3ab0*/  LEA.HI.X.SX32 R9, R9, R2, 0x1, P6 ;  /* 0x0000000209097211 */ /* 0x000fe400030f0eff */
[----:B-1----:R-:W-:Y:S01]  /*3ac0*/  PRMT R17, R10, 0x7632, R17 ;  /* 0x000076320a117816 */ /* 0x002fe20000000011 */
[----:B------:R-:W-:Y:S02]  /*3ad0*/  VIADD R15, R13, UR5 ;  /* 0x000000050d0f7c36 */ /* 0x000fe40008000000 */
[----:B------:R-:W-:Y:S02]  /*3ae0*/  VIADD R10, R3, 0x13 ;  /* 0x00000013030a7836 */ /* 0x000fe40000000000 */
        /* <DEDUP_REMOVED lines=10> */
[----:B------:R-:W-:Y:S01]  /*3b90*/  PRMT R19, R11, 0x7632, R19 ;  /* 0x000076320b137816 */ /* 0x000fe20000000013 */
[C---:B-1----:R-:W-:Y:S01]  /*3ba0*/  VIADD R9, R17.reuse, UR5 ;  /* 0x0000000511097c36 */ /* 0x042fe20008000000 */
[----:B------:R-:W-:Y:S01]  /*3bb0*/  LEA R16, P6, R17, R0, 0x1 ;  /* 0x0000000011107211 */ /* 0x000fe200078c08ff */
[----:B------:R-:W-:Y:S02]  /*3bc0*/  VIADD R8, R3, 0x15 ;  /* 0x0000001503087836 */ /* 0x000fe40000000000 */
[----:B------:R0:W-:Y:S01]  /*3bd0*/  @P1 STG.E.U16 desc[UR8][R12.64], R19 ;  /* 0x000000130c001986 */ /* 0x0001e2000c101508 */
[----:B------:R-:W-:Y:S02]  /*3be0*/  LEA.HI.X.SX32 R17, R17, R2, 0x1, P6 ;  /* 0x0000000211117211 */ /* 0x000fe400030f0eff */
[----:B------:R-:W-:Y:S01]  /*3bf0*/  LEA R18, P6, R9, R0, 0x1 ;  /* 0x0000000009127211 */ /* 0x000fe200078c08ff */
[----:B------:R1:W-:Y:S01]  /*3c00*/  @P5 STG.E.U16 desc[UR8][R14.64], R4 ;  /* 0x000000040e005986 */ /* 0x0003e2000c101508 */
[----:B------:R-:W-:Y:S01]  /*3c10*/  ISETP.LT.AND P5, PT, R8, UR15, !P0 ;  /* 0x0000000f08007c0c */ /* 0x000fe2000c7a1270 */
[----:B------:R-:W-:Y:S01]  /*3c20*/  VIADD R8, R3, 0x16 ;  /* 0x0000001603087836 */ /* 0x000fe20000000000 */
[----:B------:R-:W-:-:S02]  /*3c30*/  ISETP.LT.AND P1, PT, R10, UR15, !P0 ;  /* 0x0000000f0a007c0c */ /* 0x000fc4000c721270 */
[C---:B0-----:R-:W-:Y:S01]  /*3c40*/  LEA.HI.X.SX32 R19, R9.reuse, R2, 0x1, P6 ;  /* 0x0000000209137211 */ /* 0x041fe200030f0eff */
[----:B------:R-:W-:Y:S01]  /*3c50*/  VIADD R9, R9, UR5 ;  /* 0x0000000509097c36 */ /* 0x000fe20008000000 */
[----:B------:R-:W-:Y:S01]  /*3c60*/  PRMT R13, R4, 0x7632, R13 ;  /* 0x00007632040d7816 */ /* 0x000fe2000000000d */
[----:B-1----:R-:W-:-:S03]  /*3c70*/  VIADD R4, R3, 0x17 ;  /* 0x0000001703047836 */ /* 0x002fc60000000000 */
[C---:B------:R-:W-:Y:S01]  /*3c80*/  LEA R12, P6, R9.reuse, R0, 0x1 ;  /* 0x00000000090c7211 */ /* 0x040fe200078c08ff */
[----:B------:R0:W-:Y:S01]  /*3c90*/  @P4 STG.E.U16 desc[UR8][R16.64], R13 ;  /* 0x0000000d10004986 */ /* 0x0001e2000c101508 */
[----:B------:R-:W-:Y:S01]  /*3ca0*/  ISETP.LT.AND P4, PT, R8, UR15, !P0 ;  /* 0x0000000f08007c0c */ /* 0x000fe2000c781270 */
[----:B------:R-:W-:Y:S02]  /*3cb0*/  VIADD R15, R9, UR5 ;  /* 0x00000005090f7c36 */ /* 0x000fe40008000000 */
[----:B------:R1:W-:Y:S01]  /*3cc0*/  @P3 STG.E.U16 desc[UR8][R18.64], R5 ;  /* 0x0000000512003986 */ /* 0x0003e2000c101508 */
[----:B------:R-:W-:Y:S01]  /*3cd0*/  ISETP.LT.AND P3, PT, R4, UR15, !P0 ;  /* 0x0000000f04007c0c */ /* 0x000fe2000c761270 */
[----:B------:R-:W-:Y:S01]  /*3ce0*/  VIADD R4, R3, 0x18 ;  /* 0x0000001803047836 */ /* 0x000fe20000000000 */
[----:B0-----:R-:W-:Y:S01]  /*3cf0*/  LEA.HI.X.SX32 R13, R9, R2, 0x1, P6 ;  /* 0x00000002090d7211 */ /* 0x001fe200030f0eff */
[C---:B------:R-:W-:Y:S01]  /*3d00*/  VIADD R17, R15.reuse, UR5 ;  /* 0x000000050f117c36 */ /* 0x040fe20008000000 */
[----:B------:R0:W2:Y:S01]  /*3d10*/  LDS.128 R8, [R20] ;  /* 0x0000000014087984 */ /* 0x0000a20000000c00 */
[----:B------:R-:W-:Y:S01]  /*3d20*/  LEA R14, P6, R15, R0, 0x1 ;  /* 0x000000000f0e7211 */ /* 0x000fe200078c08ff */
[----:B-1----:R-:W-:-:S02]  /*3d30*/  VIADD R5, R3, 0x19 ;  /* 0x0000001903057836 */ /* 0x002fc40000000000 */
[----:B------:R1:W-:Y:S01]  /*3d40*/  @P2 STG.E.U16 desc[UR8][R12.64], R21 ;  /* 0x000000150c002986 */ /* 0x0003e2000c101508 */
[----:B------:R-:W-:Y:S01]  /*3d50*/  LEA.HI.X.SX32 R15, R15, R2, 0x1, P6 ;  /* 0x000000020f0f7211 */ /* 0x000fe200030f0eff */
[----:B------:R-:W-:Y:S01]  /*3d60*/  VIADD R19, R17, UR5 ;  /* 0x0000000511137c36 */ /* 0x000fe20008000000 */
[----:B------:R-:W-:Y:S01]  /*3d70*/  ISETP.LT.AND P2, PT, R4, UR15, !P0 ;  /* 0x0000000f04007c0c */ /* 0x000fe2000c741270 */
[----:B------:R-:W-:Y:S01]  /*3d80*/  VIADD R18, R3, 0x1a ;  /* 0x0000001a03127836 */ /* 0x000fe20000000000 */
[----:B------:R-:W-:Y:S01]  /*3d90*/  LEA R4, P6, R17, R0, 0x1 ;  /* 0x0000000011047211 */ /* 0x000fe200078c08ff */
[----:B------:R3:W-:Y:S01]  /*3da0*/  @P1 STG.E.U16 desc[UR8][R14.64], R6 ;  /* 0x000000060e001986 */ /* 0x0007e2000c101508 */
[----:B------:R-:W-:Y:S02]  /*3db0*/  ISETP.LT.AND P1, PT, R5, UR15, !P0 ;  /* 0x0000000f05007c0c */ /* 0x000fe4000c721270 */
[----:B------:R-:W-:Y:S02]  /*3dc0*/  LEA.HI.X.SX32 R5, R17, R2, 0x1, P6 ;  /* 0x0000000211057211 */ /* 0x000fe400030f0eff */
[----:B0-----:R-:W-:Y:S01]  /*3dd0*/  PRMT R20, R6, 0x7632, R20 ;  /* 0x0000763206147816 */ /* 0x001fe20000000014 */
[C---:B-1----:R-:W-:Y:S01]  /*3de0*/  VIADD R13, R19.reuse, UR5 ;  /* 0x00000005130d7c36 */ /* 0x042fe20008000000 */
[----:B------:R-:W-:-:S03]  /*3df0*/  LEA R16, P6, R19, R0, 0x1 ;  /* 0x0000000013107211 */ /* 0x000fc600078c08ff */
[----:B------:R0:W-:Y:S01]  /*3e00*/  @P5 STG.E.U16 desc[UR8][R4.64], R20 ;  /* 0x0000001404005986 */ /* 0x0001e2000c101508 */
[----:B------:R-:W-:Y:S01]  /*3e10*/  LEA.HI.X.SX32 R17, R19, R2, 0x1, P6 ;  /* 0x0000000213117211 */ /* 0x000fe200030f0eff */
[C---:B---3--:R-:W-:Y:S01]  /*3e20*/  VIADD R15, R13.reuse, UR5 ;  /* 0x000000050d0f7c36 */ /* 0x048fe20008000000 */
[----:B------:R-:W-:Y:S01]  /*3e30*/  LEA R12, P6, R13, R0, 0x1 ;  /* 0x000000000d0c7211 */ /* 0x000fe200078c08ff */
[----:B------:R-:W-:Y:S01]  /*3e40*/  VIADD R6, R3, 0x1b ;  /* 0x0000001b03067836 */ /* 0x000fe20000000000 */
[----:B------:R-:W-:Y:S01]  /*3e50*/  ISETP.LT.AND P5, PT, R18, UR15, !P0 ;  /* 0x0000000f12007c0c */ /* 0x000fe2000c7a1270 */
[----:B------:R1:W-:Y:S01]  /*3e60*/  @P4 STG.E.U16 desc[UR8][R16.64], R7 ;  /* 0x0000000710004986 */ /* 0x0003e2000c101508 */
[----:B------:R-:W-:Y:S02]  /*3e70*/  PRMT R18, R7, 0x7632, R18 ;  /* 0x0000763207127816 */ /* 0x000fe40000000012 */
[----:B------:R-:W-:Y:S02]  /*3e80*/  LEA.HI.X.SX32 R13, R13, R2, 0x1, P6 ;  /* 0x000000020d0d7211 */ /* 0x000fe400030f0eff */
[C---:B------:R-:W-:Y:S01]  /*3e90*/  LEA R14, P6, R15.reuse, R0, 0x1 ;  /* 0x000000000f0e7211 */ /* 0x040fe200078c08ff */
[----:B0-----:R-:W-:Y:S01]  /*3ea0*/  VIADD R5, R15, UR5 ;  /* 0x000000050f057c36 */ /* 0x001fe20008000000 */
[----:B------:R-:W-:Y:S01]  /*3eb0*/  ISETP.LT.AND P4, PT, R6, UR15, !P0 ;  /* 0x0000000f06007c0c */ /* 0x000fe2000c781270 */
[----:B------:R-:W-:Y:S01]  /*3ec0*/  VIADD R6, R3, 0x1c ;  /* 0x0000001c03067836 */ /* 0x000fe20000000000 */
[----:B------:R-:W-:Y:S01]  /*3ed0*/  LEA.HI.X.SX32 R15, R15, R2, 0x1, P6 ;  /* 0x000000020f0f7211 */ /* 0x000fe200030f0eff */
[----:B------:R0:W-:Y:S01]  /*3ee0*/  @P3 STG.E.U16 desc[UR8][R12.64], R18 ;  /* 0x000000120c003986 */ /* 0x0001e2000c101508 */
[C---:B------:R-:W-:Y:S01]  /*3ef0*/  LEA R4, P6, R5.reuse, R0, 0x1 ;  /* 0x0000000005047211 */ /* 0x040fe200078c08ff */
[----:B-1----:R-:W-:Y:S01]  /*3f00*/  VIADD R7, R5, UR5 ;  /* 0x0000000505077c36 */ /* 0x002fe20008000000 */
[----:B------:R-:W-:Y:S01]  /*3f10*/  ISETP.LT.AND P3, PT, R6, UR15, !P0 ;  /* 0x0000000f06007c0c */ /* 0x000fe2000c761270 */
[----:B------:R-:W-:Y:S01]  /*3f20*/  VIADD R6, R3, 0x1d ;  /* 0x0000001d03067836 */ /* 0x000fe20000000000 */
[----:B------:R-:W-:Y:S01]  /*3f30*/  LEA.HI.X.SX32 R5, R5, R2, 0x1, P6 ;  /* 0x0000000205057211 */ /* 0x000fe200030f0eff */
[----:B------:R-:W-:Y:S01]  /*3f40*/  VIADD R17, R7, UR5 ;  /* 0x0000000507117c36 */ /* 0x000fe20008000000 */
[----:B--2---:R1:W-:Y:S02]  /*3f50*/  @P2 STG.E.U16 desc[UR8][R14.64], R8 ;  /* 0x000000080e002986 */ /* 0x0043e4000c101508 */
[----:B------:R-:W-:Y:S01]  /*3f60*/  ISETP.LT.AND P2, PT, R6, UR15, !P0 ;  /* 0x0000000f06007c0c */ /* 0x000fe2000c741270 */
[----:B------:R-:W-:Y:S01]  /*3f70*/  VIADD R19, R17, UR5 ;  /* 0x0000000511137c36 */ /* 0x000fe20008000000 */
[----:B------:R-:W-:-:S02]  /*3f80*/  LEA R6, P6, R7, R0, 0x1 ;  /* 0x0000000007067211 */ /* 0x000fc400078c08ff */
[----:B0-----:R-:W-:Y:S01]  /*3f90*/  PRMT R13, R8, 0x7632, R13 ;  /* 0x00007632080d7816 */ /* 0x001fe2000000000d */
[----:B------:R-:W-:Y:S01]  /*3fa0*/  VIADD R21, R19, UR5 ;  /* 0x0000000513157c36 */ /* 0x000fe20008000000 */
[----:B------:R-:W-:-:S03]  /*3fb0*/  LEA.HI.X.SX32 R7, R7, R2, 0x1, P6 ;  /* 0x0000000207077211 */ /* 0x000fc600030f0eff */
[----:B------:R0:W-:Y:S01]  /*3fc0*/  @P1 STG.E.U16 desc[UR8][R4.64], R13 ;  /* 0x0000000d04001986 */ /* 0x0001e2000c101508 */
[-C--:B------:R-:W-:Y:S01]  /*3fd0*/  LEA R12, P1, R17, R0.reuse, 0x1 ;  /* 0x00000000110c7211 */ /* 0x080fe200078208ff */
[----:B------:R-:W-:Y:S01]  /*3fe0*/  VIADD R23, R21, UR5 ;  /* 0x0000000515177c36 */ /* 0x000fe20008000000 */
[----:B-1----:R-:W-:Y:S01]  /*3ff0*/  LEA R14, P6, R19, R0, 0x1 ;  /* 0x00000000130e7211 */ /* 0x002fe200078c08ff */
[C---:B------:R-:W-:Y:S01]  /*4000*/  VIADD R8, R3.reuse, 0x1e ;  /* 0x0000001e03087836 */ /* 0x040fe20000000000 */
[----:B------:R1:W-:Y:S01]  /*4010*/  @P5 STG.E.U16 desc[UR8][R6.64], R9 ;  /* 0x0000000906005986 */ /* 0x0003e2000c101508 */
[----:B------:R-:W-:Y:S01]  /*4020*/  VIADD R3, R3, 0x1f ;  /* 0x0000001f03037836 */ /* 0x000fe20000000000 */
[----:B------:R-:W-:Y:S01]  /*4030*/  LEA.HI.X.SX32 R15, R19, R2, 0x1, P6 ;  /* 0x00000002130f7211 */ /* 0x000fe200030f0eff */
[----:B------:R-:W-:Y:S01]  /*4040*/  VIADD R19, R23, UR5 ;  /* 0x0000000517137c36 */ /* 0x000fe20008000000 */
[----:B------:R-:W-:Y:S02]  /*4050*/  LEA R16, P6, R21, R0, 0x1 ;  /* 0x0000000015107211 */ /* 0x000fe400078c08ff */
[----:B0-----:R-:W-:-:S02]  /*4060*/  LEA.HI.X.SX32 R13, R17, R2, 0x1, P1 ;  /* 0x00000002110d7211 */ /* 0x001fc400008f0eff */
[----:B------:R-:W-:Y:S02]  /*4070*/  LEA R4, P1, R23, R0, 0x1 ;  /* 0x0000000017047211 */ /* 0x000fe400078208ff */
[-C--:B------:R-:W-:Y:S02]  /*4080*/  LEA.HI.X.SX32 R17, R21, R2.reuse, 0x1, P6 ;  /* 0x0000000215117211 */ /* 0x080fe400030f0eff */
[----:B------:R-:W-:Y:S02]  /*4090*/  LEA.HI.X.SX32 R5, R23, R2, 0x1, P1 ;  /* 0x0000000217057211 */ /* 0x000fe400008f0eff */
[----:B------:R-:W-:Y:S02]  /*40a0*/  ISETP.LT.AND P1, PT, R8, UR15, !P0 ;  /* 0x0000000f08007c0c */ /* 0x000fe4000c721270 */
[----:B------:R-:W-:Y:S02]  /*40b0*/  ISETP.LT.AND P0, PT, R3, UR15, !P0 ;  /* 0x0000000f03007c0c */ /* 0x000fe4000c701270 */
[----:B------:R-:W-:-:S02]  /*40c0*/  LEA R18, P6, R19, R0, 0x1 ;  /* 0x0000000013127211 */ /* 0x000fc400078c08ff */
[----:B------:R-:W-:Y:S02]  /*40d0*/  PRMT R0, R9, 0x7632, R0 ;  /* 0x0000763209007816 */ /* 0x000fe40000000000 */
[----:B------:R-:W-:Y:S02]  /*40e0*/  PRMT R8, R10, 0x7632, R8 ;  /* 0x000076320a087816 */ /* 0x000fe40000000008 */
[----:B------:R-:W-:Y:S01]  /*40f0*/  LEA.HI.X.SX32 R19, R19, R2, 0x1, P6 ;  /* 0x0000000213137211 */ /* 0x000fe200030f0eff */
[----:B------:R1:W-:Y:S04]  /*4100*/  @P4 STG.E.U16 desc[UR8][R12.64], R0 ;  /* 0x000000000c004986 */ /* 0x0003e8000c101508 */
[----:B------:R1:W-:Y:S04]  /*4110*/  @P3 STG.E.U16 desc[UR8][R14.64], R10 ;  /* 0x0000000a0e003986 */ /* 0x0003e8000c101508 */
[----:B------:R1:W-:Y:S04]  /*4120*/  @P2 STG.E.U16 desc[UR8][R16.64], R8 ;  /* 0x0000000810002986 */ /* 0x0003e8000c101508 */
[----:B------:R1:W-:Y:S01]  /*4130*/  @P1 STG.E.U16 desc[UR8][R4.64], R11 ;  /* 0x0000000b04001986 */ /* 0x0003e2000c101508 */
[----:B------:R-:W-:Y:S05]  /*4140*/  @!P0 EXIT ;  /* 0x000000000000894d */ /* 0x000fea0003800000 */
[----:B-1----:R-:W-:-:S05]  /*4150*/  PRMT R9, R11, 0x7632, R9 ;  /* 0x000076320b097816 */ /* 0x002fca0000000009 */
[----:B------:R-:W-:Y:S01]  /*4160*/  STG.E.U16 desc[UR8][R18.64], R9 ;  /* 0x0000000912007986 */ /* 0x000fe2000c101508 */
[----:B------:R-:W-:Y:S05]  /*4170*/  EXIT ;  /* 0x000000000000794d */ /* 0x000fea0003800000 */
.L_x_2:
[----:B------:R-:W-:-:S00]  /*4180*/  BRA `(.L_x_2) ;  /* 0xfffffffc00fc7947 */ /* 0x000fc0000383ffff */
[----:B------:R-:W-:-:S00]  /*4190*/  NOP ;  /* 0x0000000000007918 */ /* 0x000fc00000000000 */
        /* <DEDUP_REMOVED lines=14> */
.L_x_3:


//--------------------- .nv.shared.matmul_kernel  --------------------------
	.section	.nv.shared.matmul_kernel,"aw",@nobits
	.sectionflags	@""
	.align	16
	.zero		1024


//--------------------- .nv.shared.reserved.0     --------------------------
	.section	.nv.shared.reserved.0,"aw",@nobits
	.weak		__nv_reservedSMEM_offset_0_alias
	.size		__nv_reservedSMEM_offset_0_alias, 0, 64
	.other		__nv_reservedSMEM_offset_0_alias,@"STO_CUDA_RESERVED_SHARED STV_DEFAULT"
__nv_reservedSMEM_offset_0_alias:
	.zero		0
	.zero		64


//--------------------- .nv.constant0.matmul_kernel --------------------------
	.section	.nv.constant0.matmul_kernel,"a",@progbits
	.sectionflags	@""
	.align	4
.nv.constant0.matmul_kernel:
	.zero		976


//--------------------- SYMBOLS --------------------------

	.type		.nv.reservedSmem.offset0,@object
	.size		.nv.reservedSmem.offset0,0x4
	.type		.nv.reservedSmem.cap,@object
	.size		.nv.reservedSmem.cap,0x4
